//
// Generated by NVIDIA NVVM Compiler
//
// Compiler Build ID: CL-36424714
// Cuda compilation tools, release 13.0, V13.0.88
// Based on NVVM 20.0.0
//

.version 9.0
.target sm_100
.address_size 64

	// .globl	_Z7computefifffiffffffffff
.extern .func  (.param .b32 func_retval0) vprintf
(
	.param .b64 vprintf_param_0,
	.param .b64 vprintf_param_1
)
;
.global .align 1 .b8 $str[7] = {37, 46, 49, 55, 103, 10};

.visible .entry _Z7computefifffiffffffffff(
	.param .f32 _Z7computefifffiffffffffff_param_0,
	.param .u32 _Z7computefifffiffffffffff_param_1,
	.param .f32 _Z7computefifffiffffffffff_param_2,
	.param .f32 _Z7computefifffiffffffffff_param_3,
	.param .f32 _Z7computefifffiffffffffff_param_4,
	.param .u32 _Z7computefifffiffffffffff_param_5,
	.param .f32 _Z7computefifffiffffffffff_param_6,
	.param .f32 _Z7computefifffiffffffffff_param_7,
	.param .f32 _Z7computefifffiffffffffff_param_8,
	.param .f32 _Z7computefifffiffffffffff_param_9,
	.param .f32 _Z7computefifffiffffffffff_param_10,
	.param .f32 _Z7computefifffiffffffffff_param_11,
	.param .f32 _Z7computefifffiffffffffff_param_12,
	.param .f32 _Z7computefifffiffffffffff_param_13,
	.param .f32 _Z7computefifffiffffffffff_param_14,
	.param .f32 _Z7computefifffiffffffffff_param_15
)
{
	.local .align 8 .b8 	__local_depot0[8];
	.reg .b64 	%SP;
	.reg .b64 	%SPL;
	.reg .pred 	%p<43>;
	.reg .b32 	%r<21>;
	.reg .b32 	%f<276>;
	.reg .b64 	%rd<5>;
	.reg .b64 	%fd<2>;

	mov.u64 	%SPL, __local_depot0;
	cvta.local.u64 	%SP, %SPL;
	ld.param.f32 	%f275, [_Z7computefifffiffffffffff_param_0];
	ld.param.u32 	%r11, [_Z7computefifffiffffffffff_param_1];
	ld.param.f32 	%f35, [_Z7computefifffiffffffffff_param_2];
	ld.param.f32 	%f36, [_Z7computefifffiffffffffff_param_3];
	ld.param.f32 	%f37, [_Z7computefifffiffffffffff_param_4];
	ld.param.u32 	%r12, [_Z7computefifffiffffffffff_param_5];
	ld.param.f32 	%f38, [_Z7computefifffiffffffffff_param_6];
	ld.param.f32 	%f39, [_Z7computefifffiffffffffff_param_7];
	ld.param.f32 	%f40, [_Z7computefifffiffffffffff_param_11];
	ld.param.f32 	%f41, [_Z7computefifffiffffffffff_param_12];
	ld.param.f32 	%f42, [_Z7computefifffiffffffffff_param_13];
	ld.param.f32 	%f43, [_Z7computefifffiffffffffff_param_14];
	ld.param.f32 	%f44, [_Z7computefifffiffffffffff_param_15];
	setp.lt.s32 	%p1, %r11, 1;
	@%p1 bra 	$L__BB0_27;
	mul.f32 	%f45, %f35, 0fFA06E65C;
	sub.f32 	%f46, %f36, %f37;
	sub.f32 	%f1, %f45, %f46;
	add.f32 	%f2, %f39, 0f30A61BD5;
	mul.f32 	%f3, %f40, 0f0000007A;
	setp.lt.s32 	%p2, %r12, 1;
	mul.f32 	%f4, %f41, 0fD087237D;
	sub.f32 	%f5, %f43, %f44;
	abs.f32 	%f6, %f5;
	setp.gt.f32 	%p3, %f6, 0f3C749CEC;
	max.f32 	%f7, %f6, 0f3C749CEC;
	selp.f32 	%f8, 0f3C749CEC, %f6, %p3;
	add.f32 	%f9, %f6, 0f3C749CEC;
	abs.f32 	%f10, %f9;
	@%p2 bra 	$L__BB0_11;
	setp.eq.s32 	%p18, %r11, 1;
	@%p18 bra 	$L__BB0_8;
	and.b32  	%r14, %r11, 2147483646;
	neg.s32 	%r18, %r14;
	div.rn.f32 	%f183, %f8, %f7;
$L__BB0_4:
	setp.ge.f32 	%p19, %f275, %f1;
	@%p19 bra 	$L__BB0_28;
$L__BB0_5:
	setp.ltu.f32 	%p26, %f275, %f1;
	@%p26 bra 	$L__BB0_7;
	setp.nan.f32 	%p27, %f10, %f10;
	setp.eq.f32 	%p28, %f6, 0f3C749CEC;
	setp.gt.f32 	%p29, %f6, 0f3C749CEC;
	mul.f32 	%f184, %f183, %f183;
	fma.rn.f32 	%f185, %f184, 0f3B33710B, 0fBC807748;
	fma.rn.f32 	%f186, %f185, %f184, 0f3D2CDAB2;
	fma.rn.f32 	%f187, %f186, %f184, 0fBD992D10;
	fma.rn.f32 	%f188, %f187, %f184, 0f3DD9EA6C;
	fma.rn.f32 	%f189, %f188, %f184, 0fBE117CB1;
	fma.rn.f32 	%f190, %f189, %f184, 0f3E4CBCE0;
	fma.rn.f32 	%f191, %f190, %f184, 0fBEAAAA7D;
	mul.f32 	%f192, %f184, %f191;
	fma.rn.f32 	%f193, %f192, %f183, %f183;
	neg.f32 	%f194, %f193;
	fma.rn.f32 	%f195, 0f3F6EE581, 0f3FD774EB, %f194;
	selp.f32 	%f196, %f195, %f193, %p29;
	selp.f32 	%f197, 0f3F490FDB, %f196, %p28;
	copysign.f32 	%f198, %f5, %f197;
	selp.f32 	%f199, %f9, %f198, %p27;
	mul.f32 	%f200, %f42, %f199;
	mul.f32 	%f201, %f4, %f200;
	abs.f32 	%f202, %f201;
	fma.rn.f32 	%f203, %f202, 0fBF000000, 0f3F000000;
	rsqrt.approx.ftz.f32 	%f204, %f203;
	mul.f32 	%f205, %f204, %f203;
	mul.f32 	%f206, %f204, 0fBF000000;
	fma.rn.f32 	%f207, %f205, %f206, 0f3F000000;
	fma.rn.f32 	%f208, %f205, %f207, %f205;
	setp.eq.f32 	%p30, %f202, 0f3F800000;
	selp.f32 	%f209, 0f00000000, %f208, %p30;
	setp.gt.f32 	%p31, %f202, 0f3F0F5C29;
	selp.f32 	%f210, %f209, %f202, %p31;
	mul.f32 	%f211, %f210, %f210;
	fma.rn.f32 	%f212, %f211, 0f3D4DD2F7, 0f3C99CA97;
	fma.rn.f32 	%f213, %f212, %f211, 0f3D3F90E8;
	fma.rn.f32 	%f214, %f213, %f211, 0f3D993CCF;
	fma.rn.f32 	%f215, %f214, %f211, 0f3E2AAC04;
	mul.f32 	%f216, %f211, %f215;
	fma.rn.f32 	%f217, %f216, %f210, %f210;
	mul.f32 	%f218, %f217, 0fC0000000;
	fma.rn.f32 	%f219, 0f3F6EE581, 0f3FD774EB, %f218;
	selp.f32 	%f220, %f219, %f217, %p31;
	setp.num.f32 	%p32, %f220, %f220;
	copysign.f32 	%f221, %f201, %f220;
	selp.f32 	%f275, %f221, %f220, %p32;
$L__BB0_7:
	add.s32 	%r18, %r18, 2;
	setp.eq.s32 	%p33, %r18, 0;
	@%p33 bra 	$L__BB0_8;
	bra.uni 	$L__BB0_4;
$L__BB0_8:
	and.b32  	%r15, %r11, 1;
	setp.eq.b32 	%p34, %r15, 1;
	not.pred 	%p35, %p34;
	@%p35 bra 	$L__BB0_27;
	setp.ltu.f32 	%p36, %f275, %f1;
	@%p36 bra 	$L__BB0_27;
	setp.nan.f32 	%p37, %f10, %f10;
	setp.eq.f32 	%p38, %f6, 0f3C749CEC;
	setp.gt.f32 	%p39, %f6, 0f3C749CEC;
	div.rn.f32 	%f222, %f8, %f7;
	mul.f32 	%f223, %f222, %f222;
	fma.rn.f32 	%f224, %f223, 0f3B33710B, 0fBC807748;
	fma.rn.f32 	%f225, %f224, %f223, 0f3D2CDAB2;
	fma.rn.f32 	%f226, %f225, %f223, 0fBD992D10;
	fma.rn.f32 	%f227, %f226, %f223, 0f3DD9EA6C;
	fma.rn.f32 	%f228, %f227, %f223, 0fBE117CB1;
	fma.rn.f32 	%f229, %f228, %f223, 0f3E4CBCE0;
	fma.rn.f32 	%f230, %f229, %f223, 0fBEAAAA7D;
	mul.f32 	%f231, %f223, %f230;
	fma.rn.f32 	%f232, %f231, %f222, %f222;
	neg.f32 	%f233, %f232;
	fma.rn.f32 	%f234, 0f3F6EE581, 0f3FD774EB, %f233;
	selp.f32 	%f235, %f234, %f232, %p39;
	selp.f32 	%f236, 0f3F490FDB, %f235, %p38;
	copysign.f32 	%f237, %f5, %f236;
	selp.f32 	%f238, %f9, %f237, %p37;
	mul.f32 	%f239, %f42, %f238;
	mul.f32 	%f240, %f4, %f239;
	abs.f32 	%f241, %f240;
	fma.rn.f32 	%f242, %f241, 0fBF000000, 0f3F000000;
	rsqrt.approx.ftz.f32 	%f243, %f242;
	mul.f32 	%f244, %f243, %f242;
	mul.f32 	%f245, %f243, 0fBF000000;
	fma.rn.f32 	%f246, %f244, %f245, 0f3F000000;
	fma.rn.f32 	%f247, %f244, %f246, %f244;
	setp.eq.f32 	%p40, %f241, 0f3F800000;
	selp.f32 	%f248, 0f00000000, %f247, %p40;
	setp.gt.f32 	%p41, %f241, 0f3F0F5C29;
	selp.f32 	%f249, %f248, %f241, %p41;
	mul.f32 	%f250, %f249, %f249;
	fma.rn.f32 	%f251, %f250, 0f3D4DD2F7, 0f3C99CA97;
	fma.rn.f32 	%f252, %f251, %f250, 0f3D3F90E8;
	fma.rn.f32 	%f253, %f252, %f250, 0f3D993CCF;
	fma.rn.f32 	%f254, %f253, %f250, 0f3E2AAC04;
	mul.f32 	%f255, %f250, %f254;
	fma.rn.f32 	%f256, %f255, %f249, %f249;
	mul.f32 	%f257, %f256, 0fC0000000;
	fma.rn.f32 	%f258, 0f3F6EE581, 0f3FD774EB, %f257;
	selp.f32 	%f259, %f258, %f256, %p41;
	setp.num.f32 	%p42, %f259, %f259;
	copysign.f32 	%f260, %f240, %f259;
	selp.f32 	%f275, %f260, %f259, %p42;
	bra.uni 	$L__BB0_27;
$L__BB0_11:
	and.b32  	%r4, %r11, 3;
	setp.lt.u32 	%p4, %r11, 4;
	@%p4 bra 	$L__BB0_22;
	and.b32  	%r13, %r11, 2147483644;
	neg.s32 	%r19, %r13;
$L__BB0_13:
	setp.ltu.f32 	%p5, %f275, %f1;
	@%p5 bra 	$L__BB0_15;
	mov.f32 	%f48, 0fF9962F1C;
	rsqrt.approx.ftz.f32 	%f49, %f48;
	mul.f32 	%f50, %f49, 0fF9962F1C;
	mul.f32 	%f51, %f49, 0f3F000000;
	neg.f32 	%f52, %f50;
	fma.rn.f32 	%f53, %f52, %f51, 0f3F000000;
	fma.rn.f32 	%f54, %f50, %f53, %f50;
	abs.f32 	%f55, %f54;
	mul.f32 	%f56, %f54, %f54;
	fma.rn.f32 	%f57, %f56, 0f3D10ECEF, 0f3C8B1ABB;
	fma.rn.f32 	%f58, %f57, %f56, 0f3CFC028C;
	fma.rn.f32 	%f59, %f58, %f56, 0f3D372139;
	fma.rn.f32 	%f60, %f59, %f56, 0f3D9993DB;
	fma.rn.f32 	%f61, %f60, %f56, 0f3E2AAAC6;
	mul.f32 	%f62, %f56, %f61;
	fma.rn.f32 	%f63, %f62, %f55, %f55;
	add.f32 	%f64, %f63, %f63;
	sub.f32 	%f65, %f38, %f64;
	add.f32 	%f66, %f275, %f65;
	setp.lt.f32 	%p6, %f66, %f2;
	selp.f32 	%f275, %f3, %f66, %p6;
$L__BB0_15:
	setp.ltu.f32 	%p7, %f275, %f1;
	@%p7 bra 	$L__BB0_17;
	mov.f32 	%f67, 0fF9962F1C;
	rsqrt.approx.ftz.f32 	%f68, %f67;
	mul.f32 	%f69, %f68, 0fF9962F1C;
	mul.f32 	%f70, %f68, 0f3F000000;
	neg.f32 	%f71, %f69;
	fma.rn.f32 	%f72, %f71, %f70, 0f3F000000;
	fma.rn.f32 	%f73, %f69, %f72, %f69;
	abs.f32 	%f74, %f73;
	mul.f32 	%f75, %f73, %f73;
	fma.rn.f32 	%f76, %f75, 0f3D10ECEF, 0f3C8B1ABB;
	fma.rn.f32 	%f77, %f76, %f75, 0f3CFC028C;
	fma.rn.f32 	%f78, %f77, %f75, 0f3D372139;
	fma.rn.f32 	%f79, %f78, %f75, 0f3D9993DB;
	fma.rn.f32 	%f80, %f79, %f75, 0f3E2AAAC6;
	mul.f32 	%f81, %f75, %f80;
	fma.rn.f32 	%f82, %f81, %f74, %f74;
	add.f32 	%f83, %f82, %f82;
	sub.f32 	%f84, %f38, %f83;
	add.f32 	%f85, %f275, %f84;
	setp.lt.f32 	%p8, %f85, %f2;
	selp.f32 	%f275, %f3, %f85, %p8;
$L__BB0_17:
	setp.ltu.f32 	%p9, %f275, %f1;
	@%p9 bra 	$L__BB0_19;
	mov.f32 	%f86, 0fF9962F1C;
	rsqrt.approx.ftz.f32 	%f87, %f86;
	mul.f32 	%f88, %f87, 0fF9962F1C;
	mul.f32 	%f89, %f87, 0f3F000000;
	neg.f32 	%f90, %f88;
	fma.rn.f32 	%f91, %f90, %f89, 0f3F000000;
	fma.rn.f32 	%f92, %f88, %f91, %f88;
	abs.f32 	%f93, %f92;
	mul.f32 	%f94, %f92, %f92;
	fma.rn.f32 	%f95, %f94, 0f3D10ECEF, 0f3C8B1ABB;
	fma.rn.f32 	%f96, %f95, %f94, 0f3CFC028C;
	fma.rn.f32 	%f97, %f96, %f94, 0f3D372139;
	fma.rn.f32 	%f98, %f97, %f94, 0f3D9993DB;
	fma.rn.f32 	%f99, %f98, %f94, 0f3E2AAAC6;
	mul.f32 	%f100, %f94, %f99;
	fma.rn.f32 	%f101, %f100, %f93, %f93;
	add.f32 	%f102, %f101, %f101;
	sub.f32 	%f103, %f38, %f102;
	add.f32 	%f104, %f275, %f103;
	setp.lt.f32 	%p10, %f104, %f2;
	selp.f32 	%f275, %f3, %f104, %p10;
$L__BB0_19:
	setp.ltu.f32 	%p11, %f275, %f1;
	@%p11 bra 	$L__BB0_21;
	mov.f32 	%f105, 0fF9962F1C;
	rsqrt.approx.ftz.f32 	%f106, %f105;
	mul.f32 	%f107, %f106, 0fF9962F1C;
	mul.f32 	%f108, %f106, 0f3F000000;
	neg.f32 	%f109, %f107;
	fma.rn.f32 	%f110, %f109, %f108, 0f3F000000;
	fma.rn.f32 	%f111, %f107, %f110, %f107;
	abs.f32 	%f112, %f111;
	mul.f32 	%f113, %f111, %f111;
	fma.rn.f32 	%f114, %f113, 0f3D10ECEF, 0f3C8B1ABB;
	fma.rn.f32 	%f115, %f114, %f113, 0f3CFC028C;
	fma.rn.f32 	%f116, %f115, %f113, 0f3D372139;
	fma.rn.f32 	%f117, %f116, %f113, 0f3D9993DB;
	fma.rn.f32 	%f118, %f117, %f113, 0f3E2AAAC6;
	mul.f32 	%f119, %f113, %f118;
	fma.rn.f32 	%f120, %f119, %f112, %f112;
	add.f32 	%f121, %f120, %f120;
	sub.f32 	%f122, %f38, %f121;
	add.f32 	%f123, %f275, %f122;
	setp.lt.f32 	%p12, %f123, %f2;
	selp.f32 	%f275, %f3, %f123, %p12;
$L__BB0_21:
	add.s32 	%r19, %r19, 4;
	setp.ne.s32 	%p13, %r19, 0;
	@%p13 bra 	$L__BB0_13;
$L__BB0_22:
	setp.eq.s32 	%p14, %r4, 0;
	@%p14 bra 	$L__BB0_27;
	neg.s32 	%r20, %r4;
$L__BB0_24:
	.pragma "nounroll";
	setp.ltu.f32 	%p15, %f275, %f1;
	@%p15 bra 	$L__BB0_26;
	mov.f32 	%f124, 0fF9962F1C;
	rsqrt.approx.ftz.f32 	%f125, %f124;
	mul.f32 	%f126, %f125, 0fF9962F1C;
	mul.f32 	%f127, %f125, 0f3F000000;
	neg.f32 	%f128, %f126;
	fma.rn.f32 	%f129, %f128, %f127, 0f3F000000;
	fma.rn.f32 	%f130, %f126, %f129, %f126;
	abs.f32 	%f131, %f130;
	mul.f32 	%f132, %f130, %f130;
	fma.rn.f32 	%f133, %f132, 0f3D10ECEF, 0f3C8B1ABB;
	fma.rn.f32 	%f134, %f133, %f132, 0f3CFC028C;
	fma.rn.f32 	%f135, %f134, %f132, 0f3D372139;
	fma.rn.f32 	%f136, %f135, %f132, 0f3D9993DB;
	fma.rn.f32 	%f137, %f136, %f132, 0f3E2AAAC6;
	mul.f32 	%f138, %f132, %f137;
	fma.rn.f32 	%f139, %f138, %f131, %f131;
	add.f32 	%f140, %f139, %f139;
	sub.f32 	%f141, %f38, %f140;
	add.f32 	%f142, %f275, %f141;
	setp.lt.f32 	%p16, %f142, %f2;
	selp.f32 	%f275, %f3, %f142, %p16;
$L__BB0_26:
	add.s32 	%r20, %r20, 1;
	setp.ne.s32 	%p17, %r20, 0;
	@%p17 bra 	$L__BB0_24;
$L__BB0_27:
	add.u64 	%rd1, %SP, 0;
	add.u64 	%rd2, %SPL, 0;
	cvt.f64.f32 	%fd1, %f275;
	st.local.f64 	[%rd2], %fd1;
	mov.u64 	%rd3, $str;
	cvta.global.u64 	%rd4, %rd3;
	{ // callseq 0, 0
	.param .b64 param0;
	st.param.b64 	[param0], %rd4;
	.param .b64 param1;
	st.param.b64 	[param1], %rd1;
	.param .b32 retval0;
	call.uni (retval0), 
	vprintf, 
	(
	param0, 
	param1
	);
	ld.param.b32 	%r16, [retval0];
	} // callseq 0
	ret;
$L__BB0_28:
	setp.nan.f32 	%p20, %f10, %f10;
	setp.eq.f32 	%p21, %f6, 0f3C749CEC;
	setp.gt.f32 	%p22, %f6, 0f3C749CEC;
	mul.f32 	%f145, %f183, %f183;
	fma.rn.f32 	%f146, %f145, 0f3B33710B, 0fBC807748;
	fma.rn.f32 	%f147, %f146, %f145, 0f3D2CDAB2;
	fma.rn.f32 	%f148, %f147, %f145, 0fBD992D10;
	fma.rn.f32 	%f149, %f148, %f145, 0f3DD9EA6C;
	fma.rn.f32 	%f150, %f149, %f145, 0fBE117CB1;
	fma.rn.f32 	%f151, %f150, %f145, 0f3E4CBCE0;
	fma.rn.f32 	%f152, %f151, %f145, 0fBEAAAA7D;
	mul.f32 	%f153, %f145, %f152;
	fma.rn.f32 	%f154, %f153, %f183, %f183;
	neg.f32 	%f155, %f154;
	fma.rn.f32 	%f156, 0f3F6EE581, 0f3FD774EB, %f155;
	selp.f32 	%f157, %f156, %f154, %p22;
	selp.f32 	%f158, 0f3F490FDB, %f157, %p21;
	copysign.f32 	%f159, %f5, %f158;
	selp.f32 	%f160, %f9, %f159, %p20;
	mul.f32 	%f161, %f42, %f160;
	mul.f32 	%f162, %f4, %f161;
	abs.f32 	%f163, %f162;
	fma.rn.f32 	%f164, %f163, 0fBF000000, 0f3F000000;
	rsqrt.approx.ftz.f32 	%f165, %f164;
	mul.f32 	%f166, %f165, %f164;
	mul.f32 	%f167, %f165, 0fBF000000;
	fma.rn.f32 	%f168, %f166, %f167, 0f3F000000;
	fma.rn.f32 	%f169, %f166, %f168, %f166;
	setp.eq.f32 	%p23, %f163, 0f3F800000;
	selp.f32 	%f170, 0f00000000, %f169, %p23;
	setp.gt.f32 	%p24, %f163, 0f3F0F5C29;
	selp.f32 	%f171, %f170, %f163, %p24;
	mul.f32 	%f172, %f171, %f171;
	fma.rn.f32 	%f173, %f172, 0f3D4DD2F7, 0f3C99CA97;
	fma.rn.f32 	%f174, %f173, %f172, 0f3D3F90E8;
	fma.rn.f32 	%f175, %f174, %f172, 0f3D993CCF;
	fma.rn.f32 	%f176, %f175, %f172, 0f3E2AAC04;
	mul.f32 	%f177, %f172, %f176;
	fma.rn.f32 	%f178, %f177, %f171, %f171;
	mul.f32 	%f179, %f178, 0fC0000000;
	fma.rn.f32 	%f180, 0f3F6EE581, 0f3FD774EB, %f179;
	selp.f32 	%f181, %f180, %f178, %p24;
	setp.num.f32 	%p25, %f181, %f181;
	copysign.f32 	%f182, %f162, %f181;
	selp.f32 	%f275, %f182, %f181, %p25;
	bra.uni 	$L__BB0_5;

}


// ===== COMPILED SASS (sm_100) =====

	.target	sm_100

	.elftype	@"ET_EXEC"


//--------------------- .note.nv.tkinfo           --------------------------
	.section	.note.nv.tkinfo,"",@"SHT_NOTE"
	.sectionflags	@"SHF_NOTE_NV_TKINFO"
	.tkinfo
        /*0018*/ 	.word	0x00000002
        /*0030*/ 	.string	""
        /*0030*/ 	.string	"ptxas"
        /*0030*/ 	.string	"Cuda compilation tools, release 13.0, V13.0.88"
        /*0030*/ 	.string	"Build cuda_13.0.r13.0/compiler.36424714_0"
        /*0030*/ 	.string	"-arch sm_100 -m 64 "



//--------------------- .note.nv.cuinfo           --------------------------
	.section	.note.nv.cuinfo,"",@"SHT_NOTE"
	.sectionflags	@"SHF_NOTE_NV_CUINFO"
        /*0018*/ 	.short	0x0002
        /*001a*/ 	.short	0x0064
        /*001c*/ 	.short	0x0082
	.zero		2


//--------------------- .nv.info                  --------------------------
	.section	.nv.info,"",@"SHT_CUDA_INFO"
	.align	4


	//----- nvinfo : EIATTR_REGCOUNT
	.align		4
        /*0000*/ 	.byte	0x04, 0x2f
        /*0002*/ 	.short	(.L_2 - .L_1)
	.align		4
.L_1:
        /*0004*/ 	.word	index@(_Z7computefifffiffffffffff)
        /*0008*/ 	.word	0x00000018


	//----- nvinfo : EIATTR_FRAME_SIZE
	.align		4
.L_2:
        /*000c*/ 	.byte	0x04, 0x11
        /*000e*/ 	.short	(.L_4 - .L_3)
	.align		4
.L_3:
        /*0010*/ 	.word	index@($__internal_0_$__cuda_sm3x_div_rn_noftz_f32_slowpath)
        /*0014*/ 	.word	0x00000008


	//----- nvinfo : EIATTR_FRAME_SIZE
	.align		4
.L_4:
        /*0018*/ 	.byte	0x04, 0x11
        /*001a*/ 	.short	(.L_6 - .L_5)
	.align		4
.L_5:
        /*001c*/ 	.word	index@(_Z7computefifffiffffffffff)
        /*0020*/ 	.word	0x00000008


	//----- nvinfo : EIATTR_MIN_STACK_SIZE
	.align		4
.L_6:
        /*0024*/ 	.byte	0x04, 0x12
        /*0026*/ 	.short	(.L_8 - .L_7)
	.align		4
.L_7:
        /*0028*/ 	.word	index@(_Z7computefifffiffffffffff)
        /*002c*/ 	.word	0x00000008
.L_8:


//--------------------- .nv.compat                --------------------------
	.section	.nv.compat,"",@"SHT_CUDA_COMPAT_INFO"
	.align	4
        /*0000*/ 	.byte	0x02, 0x09, 0x00, 0x00, 0x02, 0x02, 0x01, 0x00, 0x02, 0x05, 0x05, 0x00, 0x03, 0x07, 0x01, 0x01
        /*0010*/ 	.byte	0x02, 0x03, 0x00, 0x00, 0x02, 0x06, 0x01, 0x00, 0x04, 0x0b, 0x08, 0x00, 0x01, 0x00, 0x00, 0x00
        /*0020*/ 	.byte	0x00, 0x00, 0x00, 0x00


//--------------------- .nv.info._Z7computefifffiffffffffff --------------------------
	.section	.nv.info._Z7computefifffiffffffffff,"",@"SHT_CUDA_INFO"
	.sectionflags	@""
	.align	4


	//----- nvinfo : EIATTR_CUDA_API_VERSION
	.align		4
        /*0000*/ 	.byte	0x04, 0x37
        /*0002*/ 	.short	(.L_10 - .L_9)
.L_9:
        /*0004*/ 	.word	0x00000082


	//----- nvinfo : EIATTR_KPARAM_INFO
	.align		4
.L_10:
        /*0008*/ 	.byte	0x04, 0x17
        /*000a*/ 	.short	(.L_12 - .L_11)
.L_11:
        /*000c*/ 	.word	0x00000000
        /*0010*/ 	.short	0x000f
        /*0012*/ 	.short	0x003c
        /*0014*/ 	.byte	0x00, 0xf0, 0x11, 0x00


	//----- nvinfo : EIATTR_KPARAM_INFO
	.align		4
.L_12:
        /*0018*/ 	.byte	0x04, 0x17
        /*001a*/ 	.short	(.L_14 - .L_13)
.L_13:
        /*001c*/ 	.word	0x00000000
        /*0020*/ 	.short	0x000e
        /*0022*/ 	.short	0x0038
        /*0024*/ 	.byte	0x00, 0xf0, 0x11, 0x00


	//----- nvinfo : EIATTR_KPARAM_INFO
	.align		4
.L_14:
        /*0028*/ 	.byte	0x04, 0x17
        /*002a*/ 	.short	(.L_16 - .L_15)
.L_15:
        /*002c*/ 	.word	0x00000000
        /*0030*/ 	.short	0x000d
        /*0032*/ 	.short	0x0034
        /*0034*/ 	.byte	0x00, 0xf0, 0x11, 0x00


	//----- nvinfo : EIATTR_KPARAM_INFO
	.align		4
.L_16:
        /*0038*/ 	.byte	0x04, 0x17
        /*003a*/ 	.short	(.L_18 - .L_17)
.L_17:
        /*003c*/ 	.word	0x00000000
        /*0040*/ 	.short	0x000c
        /*0042*/ 	.short	0x0030
        /*0044*/ 	.byte	0x00, 0xf0, 0x11, 0x00


	//----- nvinfo : EIATTR_KPARAM_INFO
	.align		4
.L_18:
        /*0048*/ 	.byte	0x04, 0x17
        /*004a*/ 	.short	(.L_20 - .L_19)
.L_19:
        /*004c*/ 	.word	0x00000000
        /*0050*/ 	.short	0x000b
        /*0052*/ 	.short	0x002c
        /*0054*/ 	.byte	0x00, 0xf0, 0x11, 0x00


	//----- nvinfo : EIATTR_KPARAM_INFO
	.align		4
.L_20:
        /*0058*/ 	.byte	0x04, 0x17
        /*005a*/ 	.short	(.L_22 - .L_21)
.L_21:
        /*005c*/ 	.word	0x00000000
        /*0060*/ 	.short	0x000a
        /*0062*/ 	.short	0x0028
        /*0064*/ 	.byte	0x00, 0xf0, 0x11, 0x00


	//----- nvinfo : EIATTR_KPARAM_INFO
	.align		4
.L_22:
        /*0068*/ 	.byte	0x04, 0x17
        /*006a*/ 	.short	(.L_24 - .L_23)
.L_23:
        /*006c*/ 	.word	0x00000000
        /*0070*/ 	.short	0x0009
        /*0072*/ 	.short	0x0024
        /*0074*/ 	.byte	0x00, 0xf0, 0x11, 0x00


	//----- nvinfo : EIATTR_KPARAM_INFO
	.align		4
.L_24:
        /*0078*/ 	.byte	0x04, 0x17
        /*007a*/ 	.short	(.L_26 - .L_25)
.L_25:
        /*007c*/ 	.word	0x00000000
        /*0080*/ 	.short	0x0008
        /*0082*/ 	.short	0x0020
        /*0084*/ 	.byte	0x00, 0xf0, 0x11, 0x00


	//----- nvinfo : EIATTR_KPARAM_INFO
	.align		4
.L_26:
        /*0088*/ 	.byte	0x04, 0x17
        /*008a*/ 	.short	(.L_28 - .L_27)
.L_27:
        /*008c*/ 	.word	0x00000000
        /*0090*/ 	.short	0x0007
        /*0092*/ 	.short	0x001c
        /*0094*/ 	.byte	0x00, 0xf0, 0x11, 0x00


	//----- nvinfo : EIATTR_KPARAM_INFO
	.align		4
.L_28:
        /*0098*/ 	.byte	0x04, 0x17
        /*009a*/ 	.short	(.L_30 - .L_29)
.L_29:
        /*009c*/ 	.word	0x00000000
        /*00a0*/ 	.short	0x0006
        /*00a2*/ 	.short	0x0018
        /*00a4*/ 	.byte	0x00, 0xf0, 0x11, 0x00


	//----- nvinfo : EIATTR_KPARAM_INFO
	.align		4
.L_30:
        /*00a8*/ 	.byte	0x04, 0x17
        /*00aa*/ 	.short	(.L_32 - .L_31)
.L_31:
        /*00ac*/ 	.word	0x00000000
        /*00b0*/ 	.short	0x0005
        /*00b2*/ 	.short	0x0014
        /*00b4*/ 	.byte	0x00, 0xf0, 0x11, 0x00


	//----- nvinfo : EIATTR_KPARAM_INFO
	.align		4
.L_32:
        /*00b8*/ 	.byte	0x04, 0x17
        /*00ba*/ 	.short	(.L_34 - .L_33)
.L_33:
        /*00bc*/ 	.word	0x00000000
        /*00c0*/ 	.short	0x0004
        /*00c2*/ 	.short	0x0010
        /*00c4*/ 	.byte	0x00, 0xf0, 0x11, 0x00


	//----- nvinfo : EIATTR_KPARAM_INFO
	.align		4
.L_34:
        /*00c8*/ 	.byte	0x04, 0x17
        /*00ca*/ 	.short	(.L_36 - .L_35)
.L_35:
        /*00cc*/ 	.word	0x00000000
        /*00d0*/ 	.short	0x0003
        /*00d2*/ 	.short	0x000c
        /*00d4*/ 	.byte	0x00, 0xf0, 0x11, 0x00


	//----- nvinfo : EIATTR_KPARAM_INFO
	.align		4
.L_36:
        /*00d8*/ 	.byte	0x04, 0x17
        /*00da*/ 	.short	(.L_38 - .L_37)
.L_37:
        /*00dc*/ 	.word	0x00000000
        /*00e0*/ 	.short	0x0002
        /*00e2*/ 	.short	0x0008
        /*00e4*/ 	.byte	0x00, 0xf0, 0x11, 0x00


	//----- nvinfo : EIATTR_KPARAM_INFO
	.align		4
.L_38:
        /*00e8*/ 	.byte	0x04, 0x17
        /*00ea*/ 	.short	(.L_40 - .L_39)
.L_39:
        /*00ec*/ 	.word	0x00000000
        /*00f0*/ 	.short	0x0001
        /*00f2*/ 	.short	0x0004
        /*00f4*/ 	.byte	0x00, 0xf0, 0x11, 0x00


	//----- nvinfo : EIATTR_KPARAM_INFO
	.align		4
.L_40:
        /*00f8*/ 	.byte	0x04, 0x17
        /*00fa*/ 	.short	(.L_42 - .L_41)
.L_41:
        /*00fc*/ 	.word	0x00000000
        /*0100*/ 	.short	0x0000
        /*0102*/ 	.short	0x0000
        /*0104*/ 	.byte	0x00, 0xf0, 0x11, 0x00


	//----- nvinfo : EIATTR_SPARSE_MMA_MASK
	.align		4
.L_42:
        /*0108*/ 	.byte	0x03, 0x50
        /*010a*/ 	.short	0x0000


	//----- nvinfo : EIATTR_MAXREG_COUNT
	.align		4
        /*010c*/ 	.byte	0x03, 0x1b
        /*010e*/ 	.short	0x00ff


	//----- nvinfo : EIATTR_EXTERNS
	.align		4
        /*0110*/ 	.byte	0x04, 0x0f
        /*0112*/ 	.short	(.L_44 - .L_43)


	//   ....[0]....
	.align		4
.L_43:
        /*0114*/ 	.word	index@(vprintf)


	//----- nvinfo : EIATTR_MERCURY_ISA_VERSION
	.align		4
.L_44:
        /*0118*/ 	.byte	0x03, 0x5f
        /*011a*/ 	.short	0x0101


	//----- nvinfo : EIATTR_VRC_CTA_INIT_COUNT
	.align		4
        /*011c*/ 	.byte	0x02, 0x4a
	.zero		1
	.zero		1


	//----- nvinfo : EIATTR_SYSCALL_OFFSETS
	.align		4
        /*0120*/ 	.byte	0x04, 0x46
        /*0122*/ 	.short	(.L_46 - .L_45)


	//   ....[0]....
.L_45:
        /*0124*/ 	.word	0x00001b10


	//----- nvinfo : EIATTR_EXIT_INSTR_OFFSETS
	.align		4
.L_46:
        /*0128*/ 	.byte	0x04, 0x1c
        /*012a*/ 	.short	(.L_48 - .L_47)


	//   ....[0]....
.L_47:
        /*012c*/ 	.word	0x00001b20


	//----- nvinfo : EIATTR_CRS_STACK_SIZE
	.align		4
.L_48:
        /*0130*/ 	.byte	0x04, 0x1e
        /*0132*/ 	.short	(.L_50 - .L_49)
.L_49:
        /*0134*/ 	.word	0x00000000


	//----- nvinfo : EIATTR_CBANK_PARAM_SIZE
	.align		4
.L_50:
        /*0138*/ 	.byte	0x03, 0x19
        /*013a*/ 	.short	0x0040


	//----- nvinfo : EIATTR_PARAM_CBANK
	.align		4
        /*013c*/ 	.byte	0x04, 0x0a
        /*013e*/ 	.short	(.L_52 - .L_51)
	.align		4
.L_51:
        /*0140*/ 	.word	index@(.nv.constant0._Z7computefifffiffffffffff)
        /*0144*/ 	.short	0x0380
        /*0146*/ 	.short	0x0040


	//----- nvinfo : EIATTR_SW_WAR
	.align		4
.L_52:
        /*0148*/ 	.byte	0x04, 0x36
        /*014a*/ 	.short	(.L_54 - .L_53)
.L_53:
        /*014c*/ 	.word	0x00000008
.L_54:


//--------------------- .nv.callgraph             --------------------------
	.section	.nv.callgraph,"",@"SHT_CUDA_CALLGRAPH"
	.align	4
	.sectionentsize	8
	.align		4
        /*0000*/ 	.word	0x00000000
	.align		4
        /*0004*/ 	.word	0xffffffff
	.align		4
        /*0008*/ 	.word	index@(_Z7computefifffiffffffffff)
	.align		4
        /*000c*/ 	.word	index@(vprintf)
	.align		4
        /*0010*/ 	.word	0x00000000
	.align		4
        /*0014*/ 	.word	0xfffffffe
	.align		4
        /*0018*/ 	.word	0x00000000
	.align		4
        /*001c*/ 	.word	0xfffffffd
	.align		4
        /*0020*/ 	.word	0x00000000
	.align		4
        /*0024*/ 	.word	0xfffffffc


//--------------------- .nv.constant4             --------------------------
	.section	.nv.constant4,"a",@progbits
	.align	8
	.align		8
.nv.constant4:
        /*0000*/ 	.dword	vprintf
	.align		8
        /*0008*/ 	.dword	$str


//--------------------- .text._Z7computefifffiffffffffff --------------------------
	.section	.text._Z7computefifffiffffffffff,"ax",@progbits
	.align	128
        .global         _Z7computefifffiffffffffff
        .type           _Z7computefifffiffffffffff,@function
        .size           _Z7computefifffiffffffffff,(.L_x_26 - _Z7computefifffiffffffffff)
        .other          _Z7computefifffiffffffffff,@"STO_CUDA_ENTRY STV_DEFAULT"
_Z7computefifffiffffffffff:
.text._Z7computefifffiffffffffff:
[----:B------:R-:W0:Y:S01]  /*0000*/  LDC R1, c[0x0][0x37c] ;  /* 0x0000df00ff017b82 */ /* 0x000e220000000800 */
[----:B------:R-:W1:Y:S01]  /*0010*/  LDCU UR5, c[0x0][0x384] ;  /* 0x00007080ff0577ac */ /* 0x000e620008000800 */
[----:B0-----:R-:W-:Y:S01]  /*0020*/  IADD3 R1, PT, PT, R1, -0x8, RZ ;  /* 0xfffffff801017810 */ /* 0x001fe20007ffe0ff */
[----:B------:R-:W0:Y:S01]  /*0030*/  LDCU UR4, c[0x0][0x2f8] ;  /* 0x00005f00ff0477ac */ /* 0x000e220008000800 */
[----:B------:R-:W2:Y:S01]  /*0040*/  LDCU UR7, c[0x0][0x380] ;  /* 0x00007000ff0777ac */ /* 0x000ea20008000800 */
[----:B------:R-:W3:Y:S01]  /*0050*/  LDCU UR6, c[0x0][0x2fc] ;  /* 0x00005f80ff0677ac */ /* 0x000ee20008000800 */
[----:B-1----:R-:W-:Y:S01]  /*0060*/  UISETP.GE.AND UP0, UPT, UR5, 0x1, UPT ;  /* 0x000000010500788c */ /* 0x002fe2000bf06270 */
[----:B0-----:R-:W-:Y:S02]  /*0070*/  IADD3 R6, P0, PT, R1, UR4, RZ ;  /* 0x0000000401067c10 */ /* 0x001fe4000ff1e0ff */
[----:B--2---:R-:W-:Y:S02]  /*0080*/  MOV R0, UR7 ;  /* 0x0000000700007c02 */ /* 0x004fe40008000f00 */
[----:B---3--:R-:W-:-:S04]  /*0090*/  IADD3.X R7, PT, PT, RZ, UR6, RZ, P0, !PT ;  /* 0x00000006ff077c10 */ /* 0x008fc800087fe4ff */
[----:B------:R-:W-:Y:S05]  /*00a0*/  BRA.U !UP0, `(.L_x_0) ;  /* 0x0000001908787547 */ /* 0x000fea000b800000 */
[----:B------:R-:W0:Y:S01]  /*00b0*/  LDCU.64 UR6, c[0x0][0x390] ;  /* 0x00007200ff0677ac */ /* 0x000e220008000a00 */
[----:B------:R-:W1:Y:S08]  /*00c0*/  LDC.64 R2, c[0x0][0x388] ;  /* 0x0000e200ff027b82 */ /* 0x000e700000000a00 */
[----:B------:R-:W2:Y:S01]  /*00d0*/  LDC.64 R8, c[0x0][0x3b8] ;  /* 0x0000ee00ff087b82 */ /* 0x000ea20000000a00 */
[----:B0-----:R-:W-:Y:S01]  /*00e0*/  UISETP.GE.AND UP0, UPT, UR7, 0x1, UPT ;  /* 0x000000010700788c */ /* 0x001fe2000bf06270 */
[----:B-1----:R-:W-:-:S04]  /*00f0*/  FADD R5, R3, -UR6 ;  /* 0x8000000603057e21 */ /* 0x002fc80008000000 */
[----:B------:R-:W-:Y:S01]  /*0100*/  FFMA R5, R2, -1.75110005560864524685e+35, -R5 ;  /* 0xfa06e65c02057823 */ /* 0x000fe20000000805 */
[----:B--2---:R-:W-:-:S03]  /*0110*/  FADD R4, R8, -R9 ;  /* 0x8000000908047221 */ /* 0x004fc60000000000 */
[----:B------:R-:W-:Y:S05]  /*0120*/  BRA.U !UP0, `(.L_x_1) ;  /* 0x0000001108647547 */ /* 0x000fea000b800000 */
[----:B------:R-:W0:Y:S01]  /*0130*/  LDC R9, c[0x0][0x3b0] ;  /* 0x0000ec00ff097b82 */ /* 0x000e220000000800 */
[----:B------:R-:W-:Y:S01]  /*0140*/  UISETP.NE.AND UP0, UPT, UR5, 0x1, UPT ;  /* 0x000000010500788c */ /* 0x000fe2000bf05270 */
[C---:B------:R-:W-:Y:S01]  /*0150*/  FMNMX.NAN R11, |R4|.reuse, 0.014929991215467453003, PT ;  /* 0x3c749cec040b7809 */ /* 0x040fe20003820200 */
[C---:B------:R-:W-:Y:S01]  /*0160*/  FADD R8, |R4|.reuse, 0.014929991215467453003 ;  /* 0x3c749cec04087421 */ /* 0x040fe20000000200 */
[----:B------:R-:W-:Y:S01]  /*0170*/  FMNMX R3, |R4|, 0.014929991215467453003, !PT ;  /* 0x3c749cec04037809 */ /* 0x000fe20007800200 */
[----:B0-----:R-:W-:-:S05]  /*0180*/  FMUL R9, R9, -1.81379993600000000000e+10 ;  /* 0xd087237d09097820 */ /* 0x001fca0000400000 */
[----:B------:R-:W-:Y:S05]  /*0190*/  BRA.U !UP0, `(.L_x_2) ;  /* 0x0000000d084c7547 */ /* 0x000fea000b800000 */
[----:B------:R-:W0:Y:S08]  /*01a0*/  MUFU.RCP R2, R3 ;  /* 0x0000000300027308 */ /* 0x000e300000001000 */
[----:B------:R-:W1:Y:S01]  /*01b0*/  FCHK P0, R11, R3 ;  /* 0x000000030b007302 */ /* 0x000e620000000000 */
[----:B0-----:R-:W-:-:S04]  /*01c0*/  FFMA R13, R2, -R3, 1 ;  /* 0x3f800000020d7423 */ /* 0x001fc80000000803 */
[----:B------:R-:W-:-:S04]  /*01d0*/  FFMA R2, R2, R13, R2 ;  /* 0x0000000d02027223 */ /* 0x000fc80000000002 */
[----:B------:R-:W-:-:S04]  /*01e0*/  FFMA R10, R2, R11, RZ ;  /* 0x0000000b020a7223 */ /* 0x000fc800000000ff */
[----:B------:R-:W-:-:S04]  /*01f0*/  FFMA R13, R10, -R3, R11 ;  /* 0x800000030a0d7223 */ /* 0x000fc8000000000b */
[----:B------:R-:W-:Y:S01]  /*0200*/  FFMA R2, R2, R13, R10 ;  /* 0x0000000d02027223 */ /* 0x000fe2000000000a */
[----:B-1----:R-:W-:Y:S06]  /*0210*/  @!P0 BRA `(.L_x_3) ;  /* 0x00000000000c8947 */ /* 0x002fec0003800000 */
[----:B------:R-:W-:Y:S02]  /*0220*/  MOV R2, R11 ;  /* 0x0000000b00027202 */ /* 0x000fe40000000f00 */
[----:B------:R-:W-:-:S07]  /*0230*/  MOV R10, 0x250 ;  /* 0x00000250000a7802 */ /* 0x000fce0000000f00 */
[----:B------:R-:W-:Y:S05]  /*0240*/  CALL.REL.NOINC `($__internal_0_$__cuda_sm3x_div_rn_noftz_f32_slowpath) ;  /* 0x0000001800387944 */ /* 0x000fea0003c00000 */
.L_x_3:
[----:B------:R-:W0:Y:S01]  /*0250*/  LDCU UR5, c[0x0][0x380] ;  /* 0x00007000ff0577ac */ /* 0x000e220008000800 */
[----:B------:R-:W1:Y:S01]  /*0260*/  LDCU UR4, c[0x0][0x384] ;  /* 0x00007080ff0477ac */ /* 0x000e620008000800 */
[----:B0-----:R-:W-:Y:S01]  /*0270*/  FSETP.GTU.AND P0, PT, R5, UR5, PT ;  /* 0x0000000505007c0b */ /* 0x001fe2000bf0c000 */
[----:B-1----:R-:W-:-:S04]  /*0280*/  ULOP3.LUT UR4, UR4, 0x7ffffffe, URZ, 0xc0, !UPT ;  /* 0x7ffffffe04047892 */ /* 0x002fc8000f8ec0ff */
[----:B------:R-:W-:-:S08]  /*0290*/  UIADD3 UR4, UPT, UPT, -UR4, 0x2, URZ ;  /* 0x0000000204047890 */ /* 0x000fd0000fffe1ff */
[----:B------:R-:W-:Y:S05]  /*02a0*/  @P0 BRA `(.L_x_4) ;  /* 0x0000000000b80947 */ /* 0x000fea0003800000 */
[----:B------:R-:W-:Y:S02]  /*02b0*/  HFMA2 R13, -RZ, RZ, 0.89990234375, 10328 ;  /* 0x3b33710bff0d7431 */ /* 0x000fe400000001ff */
[----:B------:R-:W-:Y:S01]  /*02c0*/  FMUL R0, R2, R2 ;  /* 0x0000000202007220 */ /* 0x000fe20000400000 */
[----:B------:R-:W-:Y:S01]  /*02d0*/  FSETP.GT.AND P0, PT, |R4|, 0.014929991215467453003, PT ;  /* 0x3c749cec0400780b */ /* 0x000fe20003f04200 */
[----:B------:R-:W0:Y:S01]  /*02e0*/  LDCU UR5, c[0x0][0x3b4] ;  /* 0x00007680ff0577ac */ /* 0x000e220008000800 */
[----:B------:R-:W-:Y:S01]  /*02f0*/  MOV R15, 0x3d4dd2f7 ;  /* 0x3d4dd2f7000f7802 */ /* 0x000fe20000000f00 */
[----:B------:R-:W-:-:S04]  /*0300*/  FFMA R13, R0, R13, -0.015681877732276916504 ;  /* 0xbc807748000d7423 */ /* 0x000fc8000000000d */
[----:B------:R-:W-:-:S04]  /*0310*/  FFMA R13, R0, R13, 0.042200751602649688721 ;  /* 0x3d2cdab2000d7423 */ /* 0x000fc8000000000d */
[----:B------:R-:W-:-:S04]  /*0320*/  FFMA R13, R0, R13, -0.074792981147766113281 ;  /* 0xbd992d10000d7423 */ /* 0x000fc8000000000d */
[----:B------:R-:W-:-:S04]  /*0330*/  FFMA R13, R0, R13, 0.10640415549278259277 ;  /* 0x3dd9ea6c000d7423 */ /* 0x000fc8000000000d */
[----:B------:R-:W-:-:S04]  /*0340*/  FFMA R13, R0, R13, -0.14207722246646881104 ;  /* 0xbe117cb1000d7423 */ /* 0x000fc8000000000d */
[----:B------:R-:W-:-:S04]  /*0350*/  FFMA R13, R0, R13, 0.19993925094604492188 ;  /* 0x3e4cbce0000d7423 */ /* 0x000fc8000000000d */
[----:B------:R-:W-:-:S04]  /*0360*/  FFMA R13, R0, R13, -0.33333197236061096191 ;  /* 0xbeaaaa7d000d7423 */ /* 0x000fc8000000000d */
[----:B------:R-:W-:Y:S01]  /*0370*/  FMUL R13, R0, R13 ;  /* 0x0000000d000d7220 */ /* 0x000fe20000400000 */
[----:B------:R-:W-:-:S03]  /*0380*/  MOV R0, 0x3f6ee581 ;  /* 0x3f6ee58100007802 */ /* 0x000fc60000000f00 */
[----:B------:R-:W-:-:S04]  /*0390*/  FFMA R13, R13, R2, R2 ;  /* 0x000000020d0d7223 */ /* 0x000fc80000000002 */
[----:B------:R-:W-:Y:S01]  /*03a0*/  @P0 FFMA R13, R0, 1.6832555532455444336, -R13 ;  /* 0x3fd774eb000d0823 */ /* 0x000fe2000000080d */
[----:B------:R-:W-:-:S04]  /*03b0*/  FSETP.NEU.AND P0, PT, |R4|, 0.014929991215467453003, PT ;  /* 0x3c749cec0400780b */ /* 0x000fc80003f0d200 */
[----:B------:R-:W-:Y:S02]  /*03c0*/  FSEL R13, R13, 0.78539818525314331055, P0 ;  /* 0x3f490fdb0d0d7808 */ /* 0x000fe40000000000 */
[----:B------:R-:W-:Y:S02]  /*03d0*/  FSETP.NAN.AND P0, PT, R8, R8, PT ;  /* 0x000000080800720b */ /* 0x000fe40003f08000 */
[----:B------:R-:W-:-:S04]  /*03e0*/  LOP3.LUT R13, R13, 0x80000000, R4, 0xb8, !PT ;  /* 0x800000000d0d7812 */ /* 0x000fc800078eb804 */
[----:B------:R-:W-:-:S05]  /*03f0*/  FSEL R13, R8, R13, P0 ;  /* 0x0000000d080d7208 */ /* 0x000fca0000000000 */
[----:B0-----:R-:W-:Y:S01]  /*0400*/  FMUL R10, R13, UR5 ;  /* 0x000000050d0a7c20 */ /* 0x001fe20008400000 */
[----:B------:R-:W-:-:S03]  /*0410*/  HFMA2 R13, -RZ, RZ, 1.75, 0 ;  /* 0x3f000000ff0d7431 */ /* 0x000fc600000001ff */
[----:B------:R-:W-:-:S05]  /*0420*/  FMUL R10, R10, R9 ;  /* 0x000000090a0a7220 */ /* 0x000fca0000400000 */
[C---:B------:R-:W-:Y:S01]  /*0430*/  FSETP.NEU.AND P1, PT, |R10|.reuse, 1, PT ;  /* 0x3f8000000a00780b */ /* 0x040fe20003f2d200 */
[C---:B------:R-:W-:Y:S01]  /*0440*/  FFMA R12, |R10|.reuse, -R13, 0.5 ;  /* 0x3f0000000a0c7423 */ /* 0x040fe20000000a0d */
[----:B------:R-:W-:-:S03]  /*0450*/  FSETP.GT.AND P0, PT, |R10|, 0.56000000238418579102, PT ;  /* 0x3f0f5c290a00780b */ /* 0x000fc60003f04200 */
[----:B------:R-:W0:Y:S02]  /*0460*/  MUFU.RSQ R13, R12 ;  /* 0x0000000c000d7308 */ /* 0x000e240000001400 */
[----:B0-----:R-:W-:Y:S01]  /*0470*/  FMUL R14, R12, R13 ;  /* 0x0000000d0c0e7220 */ /* 0x001fe20000400000 */
[----:B------:R-:W-:-:S04]  /*0480*/  FMUL R13, R13, -0.5 ;  /* 0xbf0000000d0d7820 */ /* 0x000fc80000400000 */
[----:B------:R-:W-:-:S04]  /*0490*/  FFMA R13, R14, R13, 0.5 ;  /* 0x3f0000000e0d7423 */ /* 0x000fc8000000000d */
[----:B------:R-:W-:-:S05]  /*04a0*/  FFMA R13, R14, R13, R14 ;  /* 0x0000000d0e0d7223 */ /* 0x000fca000000000e */
[----:B------:R-:W-:-:S04]  /*04b0*/  FSEL R13, R13, RZ, P1 ;  /* 0x000000ff0d0d7208 */ /* 0x000fc80000800000 */
[----:B------:R-:W-:-:S05]  /*04c0*/  FSEL R13, R13, |R10|, P0 ;  /* 0x4000000a0d0d7208 */ /* 0x000fca0000000000 */
[----:B------:R-:W-:-:S04]  /*04d0*/  FMUL R14, R13, R13 ;  /* 0x0000000d0d0e7220 */ /* 0x000fc80000400000 */
[----:B------:R-:W-:-:S04]  /*04e0*/  FFMA R15, R14, R15, 0.018773360177874565125 ;  /* 0x3c99ca970e0f7423 */ /* 0x000fc8000000000f */
[----:B------:R-:W-:-:S04]  /*04f0*/  FFMA R15, R14, R15, 0.046769052743911743164 ;  /* 0x3d3f90e80e0f7423 */ /* 0x000fc8000000000f */
[----:B------:R-:W-:-:S04]  /*0500*/  FFMA R15, R14, R15, 0.074823014438152313232 ;  /* 0x3d993ccf0e0f7423 */ /* 0x000fc8000000000f */
[----:B------:R-:W-:-:S04]  /*0510*/  FFMA R15, R14, R15, 0.16667181253433227539 ;  /* 0x3e2aac040e0f7423 */ /* 0x000fc8000000000f */
[----:B------:R-:W-:-:S04]  /*0520*/  FMUL R14, R14, R15 ;  /* 0x0000000f0e0e7220 */ /* 0x000fc80000400000 */
[----:B------:R-:W-:-:S04]  /*0530*/  FFMA R13, R13, R14, R13 ;  /* 0x0000000e0d0d7223 */ /* 0x000fc8000000000d */
[----:B------:R-:W-:-:S04]  /*0540*/  FMUL R15, R13, -2 ;  /* 0xc00000000d0f7820 */ /* 0x000fc80000400000 */
[----:B------:R-:W-:-:S05]  /*0550*/  @P0 FFMA R13, R0, 1.6832555532455444336, R15 ;  /* 0x3fd774eb000d0823 */ /* 0x000fca000000000f */
[C---:B------:R-:W-:Y:S02]  /*0560*/  FSETP.NAN.AND P0, PT, R13.reuse, R13, PT ;  /* 0x0000000d0d00720b */ /* 0x040fe40003f08000 */
[----:B------:R-:W-:-:S04]  /*0570*/  LOP3.LUT R0, R13, 0x80000000, R10, 0xb8, !PT ;  /* 0x800000000d007812 */ /* 0x000fc800078eb80a */
[----:B------:R-:W-:-:S07]  /*0580*/  FSEL R0, R0, R13, !P0 ;  /* 0x0000000d00007208 */ /* 0x000fce0004000000 */
.L_x_4:
[----:B------:R-:W-:Y:S01]  /*0590*/  FSETP.GE.AND P0, PT, R0, R5, PT ;  /* 0x000000050000720b */ /* 0x000fe20003f06000 */
[----:B------:R-:W-:-:S12]  /*05a0*/  UISETP.NE.AND UP0, UPT, UR4, URZ, UPT ;  /* 0x000000ff0400728c */ /* 0x000fd8000bf05270 */
[----:B------:R-:W-:Y:S05]  /*05b0*/  @!P0 BRA `(.L_x_5) ;  /* 0x0000000000b88947 */ /* 0x000fea0003800000 */
        /* <DEDUP_REMOVED lines=46> */
.L_x_5:
[----:B------:R-:W-:Y:S05]  /*08a0*/  BRA.U !UP0, `(.L_x_2) ;  /* 0x0000000508887547 */ /* 0x000fea000b800000 */
[----:B------:R-:W0:Y:S02]  /*08b0*/  LDCU UR5, c[0x0][0x3b4] ;  /* 0x00007680ff0577ac */ /* 0x000e240008000800 */
.L_x_7:
[----:B------:R-:W-:Y:S01]  /*08c0*/  FSETP.GE.AND P0, PT, R0, R5, PT ;  /* 0x000000050000720b */ /* 0x000fe20003f06000 */
[----:B------:R-:W-:-:S04]  /*08d0*/  UIADD3 UR4, UPT, UPT, UR4, 0x2, URZ ;  /* 0x0000000204047890 */ /* 0x000fc8000fffe0ff */
[----:B------:R-:W-:-:S08]  /*08e0*/  UISETP.NE.AND UP0, UPT, UR4, URZ, UPT ;  /* 0x000000ff0400728c */ /* 0x000fd0000bf05270 */
[----:B------:R-:W-:Y:S05]  /*08f0*/  @!P0 BRA `(.L_x_6) ;  /* 0x0000000400708947 */ /* 0x000fea0003800000 */
[----:B------:R-:W-:Y:S02]  /*0900*/  HFMA2 R13, -RZ, RZ, 0.89990234375, 10328 ;  /* 0x3b33710bff0d7431 */ /* 0x000fe400000001ff */
[----:B------:R-:W-:Y:S01]  /*0910*/  FMUL R0, R2, R2 ;  /* 0x0000000202007220 */ /* 0x000fe20000400000 */
[----:B------:R-:W-:Y:S02]  /*0920*/  FSETP.GT.AND P0, PT, |R4|, 0.014929991215467453003, PT ;  /* 0x3c749cec0400780b */ /* 0x000fe40003f04200 */
        /* <DEDUP_REMOVED lines=41> */
[----:B------:R-:W-:-:S04]  /*0bc0*/  FSEL R0, R0, R15, !P0 ;  /* 0x0000000f00007208 */ /* 0x000fc80004000000 */
[----:B------:R-:W-:-:S13]  /*0bd0*/  FSETP.GE.AND P0, PT, R0, R5, PT ;  /* 0x000000050000720b */ /* 0x000fda0003f06000 */
[----:B------:R-:W-:Y:S05]  /*0be0*/  @!P0 BRA `(.L_x_6) ;  /* 0x0000000000b48947 */ /* 0x000fea0003800000 */
[----:B------:R-:W-:Y:S01]  /*0bf0*/  MOV R13, 0x3b33710b ;  /* 0x3b33710b000d7802 */ /* 0x000fe20000000f00 */
        /* <DEDUP_REMOVED lines=19> */
[----:B------:R-:W-:Y:S01]  /*0d30*/  FMUL R10, R13, UR5 ;  /* 0x000000050d0a7c20 */ /* 0x000fe20008400000 */
[----:B------:R-:W-:-:S03]  /*0d40*/  MOV R13, 0x3f000000 ;  /* 0x3f000000000d7802 */ /* 0x000fc60000000f00 */
[----:B------:R-:W-:-:S04]  /*0d50*/  FMUL R10, R10, R9 ;  /* 0x000000090a0a7220 */ /* 0x000fc80000400000 */
[C---:B------:R-:W-:Y:S01]  /*0d60*/  FFMA R13, |R10|.reuse, -R13, 0.5 ;  /* 0x3f0000000a0d7423 */ /* 0x040fe20000000a0d */
[C---:B------:R-:W-:Y:S02]  /*0d70*/  FSETP.NEU.AND P0, PT, |R10|.reuse, 1, PT ;  /* 0x3f8000000a00780b */ /* 0x040fe40003f0d200 */
[----:B------:R-:W-:Y:S01]  /*0d80*/  FSETP.GT.AND P1, PT, |R10|, 0.56000000238418579102, PT ;  /* 0x3f0f5c290a00780b */ /* 0x000fe20003f24200 */
        /* <DEDUP_REMOVED lines=19> */
.L_x_6:
[----:B------:R-:W-:Y:S05]  /*0ec0*/  BRA.U UP0, `(.L_x_7) ;  /* 0xfffffff9007c7547 */ /* 0x000fea000b83ffff */
.L_x_2:
[----:B------:R-:W1:Y:S01]  /*0ed0*/  LDC R2, c[0x0][0x384] ;  /* 0x0000e100ff027b82 */ /* 0x000e620000000800 */
[----:B------:R-:W-:Y:S02]  /*0ee0*/  FSETP.GE.AND P0, PT, R0, R5, PT ;  /* 0x000000050000720b */ /* 0x000fe40003f06000 */
[----:B-1----:R-:W-:-:S04]  /*0ef0*/  LOP3.LUT R2, R2, 0x1, RZ, 0xc0, !PT ;  /* 0x0000000102027812 */ /* 0x002fc800078ec0ff */
[----:B------:R-:W-:-:S13]  /*0f00*/  ISETP.NE.U32.OR P0, PT, R2, 0x1, !P0 ;  /* 0x000000010200780c */ /* 0x000fda0004705470 */
[----:B------:R-:W-:Y:S05]  /*0f10*/  @P0 BRA `(.L_x_0) ;  /* 0x0000000800dc0947 */ /* 0x000fea0003800000 */
[----:B------:R-:W1:Y:S01]  /*0f20*/  MUFU.RCP R0, R3 ;  /* 0x0000000300007308 */ /* 0x000e620000001000 */
[----:B------:R-:W-:Y:S02]  /*0f30*/  FSETP.NAN.AND P2, PT, R8, R8, PT ;  /* 0x000000080800720b */ /* 0x000fe40003f48000 */
[C---:B------:R-:W-:Y:S02]  /*0f40*/  FSETP.NEU.AND P3, PT, |R4|.reuse, 0.014929991215467453003, PT ;  /* 0x3c749cec0400780b */ /* 0x040fe40003f6d200 */
[----:B------:R-:W-:-:S03]  /*0f50*/  FSETP.GT.AND P4, PT, |R4|, 0.014929991215467453003, PT ;  /* 0x3c749cec0400780b */ /* 0x000fc60003f84200 */
[----:B------:R-:W2:Y:S01]  /*0f60*/  FCHK P0, R11, R3 ;  /* 0x000000030b007302 */ /* 0x000ea20000000000 */
[----:B-1----:R-:W-:-:S04]  /*0f70*/  FFMA R5, R0, -R3, 1 ;  /* 0x3f80000000057423 */ /* 0x002fc80000000803 */
[----:B------:R-:W-:-:S04]  /*0f80*/  FFMA R0, R0, R5, R0 ;  /* 0x0000000500007223 */ /* 0x000fc80000000000 */
[----:B------:R-:W-:-:S04]  /*0f90*/  FFMA R2, R0, R11, RZ ;  /* 0x0000000b00027223 */ /* 0x000fc800000000ff */
[----:B------:R-:W-:-:S04]  /*0fa0*/  FFMA R5, R2, -R3, R11 ;  /* 0x8000000302057223 */ /* 0x000fc8000000000b */
[----:B------:R-:W-:Y:S01]  /*0fb0*/  FFMA R2, R0, R5, R2 ;  /* 0x0000000500027223 */ /* 0x000fe20000000002 */
[----:B--2---:R-:W-:Y:S06]  /*0fc0*/  @!P0 BRA `(.L_x_8) ;  /* 0x00000000000c8947 */ /* 0x004fec0003800000 */
[----:B------:R-:W-:Y:S02]  /*0fd0*/  MOV R2, R11 ;  /* 0x0000000b00027202 */ /* 0x000fe40000000f00 */
[----:B------:R-:W-:-:S07]  /*0fe0*/  MOV R10, 0x1000 ;  /* 0x00001000000a7802 */ /* 0x000fce0000000f00 */
[----:B0-----:R-:W-:Y:S05]  /*0ff0*/  CALL.REL.NOINC `($__internal_0_$__cuda_sm3x_div_rn_noftz_f32_slowpath) ;  /* 0x0000000800cc7944 */ /* 0x001fea0003c00000 */
.L_x_8:
[----:B------:R-:W-:Y:S02]  /*1000*/  HFMA2 R3, -RZ, RZ, 0.89990234375, 10328 ;  /* 0x3b33710bff037431 */ /* 0x000fe400000001ff */
[----:B------:R-:W-:Y:S01]  /*1010*/  FMUL R0, R2, R2 ;  /* 0x0000000202007220 */ /* 0x000fe20000400000 */
[----:B------:R-:W1:Y:S03]  /*1020*/  LDCU UR4, c[0x0][0x3b4] ;  /* 0x00007680ff0477ac */ /* 0x000e660008000800 */
        /* <DEDUP_REMOVED lines=10> */
[----:B------:R-:W-:-:S05]  /*10d0*/  @P4 FFMA R3, R0, 1.6832555532455444336, -R3 ;  /* 0x3fd774eb00034823 */ /* 0x000fca0000000803 */
[----:B------:R-:W-:-:S04]  /*10e0*/  FSEL R3, R3, 0.78539818525314331055, P3 ;  /* 0x3f490fdb03037808 */ /* 0x000fc80001800000 */
[----:B------:R-:W-:-:S04]  /*10f0*/  LOP3.LUT R3, R3, 0x80000000, R4, 0xb8, !PT ;  /* 0x8000000003037812 */ /* 0x000fc800078eb804 */
[----:B------:R-:W-:-:S05]  /*1100*/  FSEL R3, R8, R3, P2 ;  /* 0x0000000308037208 */ /* 0x000fca0001000000 */
[----:B-1----:R-:W-:Y:S01]  /*1110*/  FMUL R2, R3, UR4 ;  /* 0x0000000403027c20 */ /* 0x002fe20008400000 */
[----:B------:R-:W-:-:S03]  /*1120*/  HFMA2 R3, -RZ, RZ, 1.75, 0 ;  /* 0x3f000000ff037431 */ /* 0x000fc600000001ff */
[----:B------:R-:W-:Y:S01]  /*1130*/  FMUL R2, R2, R9 ;  /* 0x0000000902027220 */ /* 0x000fe20000400000 */
[----:B------:R-:W-:-:S04]  /*1140*/  MOV R9, 0x3d4dd2f7 ;  /* 0x3d4dd2f700097802 */ /* 0x000fc80000000f00 */
[C---:B------:R-:W-:Y:S01]  /*1150*/  FSETP.NEU.AND P1, PT, |R2|.reuse, 1, PT ;  /* 0x3f8000000200780b */ /* 0x040fe20003f2d200 */
[C---:B------:R-:W-:Y:S01]  /*1160*/  FFMA R3, |R2|.reuse, -R3, 0.5 ;  /* 0x3f00000002037423 */ /* 0x040fe20000000a03 */
[----:B------:R-:W-:-:S03]  /*1170*/  FSETP.GT.AND P0, PT, |R2|, 0.56000000238418579102, PT ;  /* 0x3f0f5c290200780b */ /* 0x000fc60003f04200 */
[----:B------:R-:W1:Y:S02]  /*1180*/  MUFU.RSQ R4, R3 ;  /* 0x0000000300047308 */ /* 0x000e640000001400 */
[----:B-1----:R-:W-:Y:S01]  /*1190*/  FMUL R5, R3, R4 ;  /* 0x0000000403057220 */ /* 0x002fe20000400000 */
        /* <DEDUP_REMOVED lines=16> */
[----:B------:R-:W-:Y:S01]  /*12a0*/  FSEL R0, R0, R5, !P0 ;  /* 0x0000000500007208 */ /* 0x000fe20004000000 */
[----:B------:R-:W-:Y:S06]  /*12b0*/  BRA `(.L_x_0) ;  /* 0x0000000400f47947 */ /* 0x000fec0003800000 */
.L_x_1:
[----:B------:R-:W0:Y:S01]  /*12c0*/  LDC R2, c[0x0][0x39c] ;  /* 0x0000e700ff027b82 */ /* 0x000e220000000800 */
[----:B------:R-:W-:Y:S02]  /*12d0*/  UISETP.GE.U32.AND UP0, UPT, UR5, 0x4, UPT ;  /* 0x000000040500788c */ /* 0x000fe4000bf06070 */
[----:B------:R-:W-:-:S05]  /*12e0*/  ULOP3.LUT UR4, UR5, 0x3, URZ, 0xc0, !UPT ;  /* 0x0000000305047892 */ /* 0x000fca000f8ec0ff */
[----:B------:R-:W1:Y:S01]  /*12f0*/  LDC R3, c[0x0][0x3ac] ;  /* 0x0000eb00ff037b82 */ /* 0x000e620000000800 */
[----:B0-----:R-:W-:Y:S01]  /*1300*/  FADD R2, R2, 1.208599997859494124e-09 ;  /* 0x30a61bd502027421 */ /* 0x001fe20000000000 */
[----:B-1----:R-:W-:Y:S01]  /*1310*/  FMUL R3, R3, 1.7095841264762768265e-43 ;  /* 0x0000007a03037820 */ /* 0x002fe20000400000 */
[----:B------:R-:W-:Y:S06]  /*1320*/  BRA.U !UP0, `(.L_x_9) ;  /* 0x0000000508687547 */ /* 0x000fec000b800000 */
[----:B------:R-:W-:Y:S01]  /*1330*/  ULOP3.LUT UR5, UR5, 0x7ffffffc, URZ, 0xc0, !UPT ;  /* 0x7ffffffc05057892 */ /* 0x000fe2000f8ec0ff */
[----:B------:R-:W0:Y:S03]  /*1340*/  LDCU UR6, c[0x0][0x398] ;  /* 0x00007300ff0677ac */ /* 0x000e260008000800 */
[----:B------:R-:W-:-:S12]  /*1350*/  UIADD3 UR5, UPT, UPT, -UR5, URZ, URZ ;  /* 0x000000ff05057290 */ /* 0x000fd8000fffe1ff */
.L_x_13:
[----:B------:R-:W-:Y:S01]  /*1360*/  FSETP.GE.AND P0, PT, R0, R5, PT ;  /* 0x000000050000720b */ /* 0x000fe20003f06000 */
[----:B------:R-:W-:-:S04]  /*1370*/  UIADD3 UR5, UPT, UPT, UR5, 0x4, URZ ;  /* 0x0000000405057890 */ /* 0x000fc8000fffe0ff */
[----:B------:R-:W-:-:S08]  /*1380*/  UISETP.NE.AND UP0, UPT, UR5, URZ, UPT ;  /* 0x000000ff0500728c */ /* 0x000fd0000bf05270 */
[----:B------:R-:W-:Y:S05]  /*1390*/  @!P0 BRA `(.L_x_10) ;  /* 0x0000000000a08947 */ /* 0x000fea0003800000 */
[----:B------:R-:W1:Y:S01]  /*13a0*/  MUFU.RSQ R4, -9.74750025525182715239e+34 ;  /* 0xf9962f1c00047908 */ /* 0x000e620000001400 */
[----:B------:R-:W-:Y:S02]  /*13b0*/  HFMA2 R11, -RZ, RZ, 1.265625, -5052 ;  /* 0x3d10ecefff0b7431 */ /* 0x000fe400000001ff */
[C---:B-1----:R-:W-:Y:S01]  /*13c0*/  FMUL R8, R4.reuse, -9.74750025525182715239e+34 ;  /* 0xf9962f1c04087820 */ /* 0x042fe20000400000 */
[----:B------:R-:W-:-:S04]  /*13d0*/  FMUL R9, R4, 0.5 ;  /* 0x3f00000004097820 */ /* 0x000fc80000400000 */
[----:B------:R-:W-:-:S04]  /*13e0*/  FFMA R9, -R8, R9, 0.5 ;  /* 0x3f00000008097423 */ /* 0x000fc80000000109 */
[----:B------:R-:W-:-:S04]  /*13f0*/  FFMA R9, R8, R9, R8 ;  /* 0x0000000908097223 */ /* 0x000fc80000000008 */
[----:B------:R-:W-:-:S04]  /*1400*/  FMUL R4, R9, R9 ;  /* 0x0000000909047220 */ /* 0x000fc80000400000 */
[----:B------:R-:W-:-:S04]  /*1410*/  FFMA R11, R4, R11, 0.016980519518256187439 ;  /* 0x3c8b1abb040b7423 */ /* 0x000fc8000000000b */
[----:B------:R-:W-:-:S04]  /*1420*/  FFMA R11, R4, R11, 0.030762933194637298584 ;  /* 0x3cfc028c040b7423 */ /* 0x000fc8000000000b */
[----:B------:R-:W-:-:S04]  /*1430*/  FFMA R11, R4, R11, 0.044709417968988418579 ;  /* 0x3d372139040b7423 */ /* 0x000fc8000000000b */
[----:B------:R-:W-:-:S04]  /*1440*/  FFMA R11, R4, R11, 0.074989043176174163818 ;  /* 0x3d9993db040b7423 */ /* 0x000fc8000000000b */
[----:B------:R-:W-:-:S04]  /*1450*/  FFMA R11, R4, R11, 0.16666707396507263184 ;  /* 0x3e2aaac6040b7423 */ /* 0x000fc8000000000b */
[----:B------:R-:W-:-:S04]  /*1460*/  FMUL R4, R4, R11 ;  /* 0x0000000b04047220 */ /* 0x000fc80000400000 */
[----:B------:R-:W-:-:S04]  /*1470*/  FFMA R4, |R9|, R4, |R9| ;  /* 0x0000000409047223 */ /* 0x000fc80000000609 */
[----:B------:R-:W-:-:S04]  /*1480*/  FADD R4, R4, R4 ;  /* 0x0000000404047221 */ /* 0x000fc80000000000 */
[----:B0-----:R-:W-:-:S04]  /*1490*/  FADD R9, -R4, UR6 ;  /* 0x0000000604097e21 */ /* 0x001fc80008000100 */
[----:B------:R-:W-:-:S05]  /*14a0*/  FADD R0, R0, R9 ;  /* 0x0000000900007221 */ /* 0x000fca0000000000 */
[----:B------:R-:W-:-:S04]  /*14b0*/  FSETP.GEU.AND P0, PT, R0, R2, PT ;  /* 0x000000020000720b */ /* 0x000fc80003f0e000 */
[----:B------:R-:W-:-:S04]  /*14c0*/  FSEL R0, R3, R0, !P0 ;  /* 0x0000000003007208 */ /* 0x000fc80004000000 */
[----:B------:R-:W-:-:S13]  /*14d0*/  FSETP.GE.AND P0, PT, R0, R5, PT ;  /* 0x000000050000720b */ /* 0x000fda0003f06000 */
[----:B------:R-:W-:Y:S05]  /*14e0*/  @!P0 BRA `(.L_x_11) ;  /* 0x0000000000a08947 */ /* 0x000fea0003800000 */
[----:B------:R-:W0:Y:S01]  /*14f0*/  MUFU.RSQ R4, -9.74750025525182715239e+34 ;  /* 0xf9962f1c00047908 */ /* 0x000e220000001400 */
[----:B------:R-:W-:Y:S01]  /*1500*/  MOV R11, 0x3d10ecef ;  /* 0x3d10ecef000b7802 */ /* 0x000fe20000000f00 */
[C---:B0-----:R-:W-:Y:S01]  /*1510*/  FMUL R8, R4.reuse, -9.74750025525182715239e+34 ;  /* 0xf9962f1c04087820 */ /* 0x041fe20000400000 */
        /* <DEDUP_REMOVED lines=12> */
[----:B------:R-:W-:-:S04]  /*15e0*/  FADD R9, -R4, UR6 ;  /* 0x0000000604097e21 */ /* 0x000fc80008000100 */
[----:B------:R-:W-:-:S05]  /*15f0*/  FADD R0, R0, R9 ;  /* 0x0000000900007221 */ /* 0x000fca0000000000 */
[----:B------:R-:W-:-:S04]  /*1600*/  FSETP.GEU.AND P0, PT, R0, R2, PT ;  /* 0x000000020000720b */ /* 0x000fc80003f0e000 */
[----:B------:R-:W-:-:S09]  /*1610*/  FSEL R0, R3, R0, !P0 ;  /* 0x0000000003007208 */ /* 0x000fd20004000000 */
.L_x_10:
[----:B------:R-:W-:-:S13]  /*1620*/  FSETP.GE.AND P0, PT, R0, R5, PT ;  /* 0x000000050000720b */ /* 0x000fda0003f06000 */
[----:B------:R-:W-:Y:S05]  /*1630*/  @!P0 BRA `(.L_x_12) ;  /* 0x0000000000a08947 */ /* 0x000fea0003800000 */
[----:B------:R-:W1:Y:S01]  /*1640*/  MUFU.RSQ R4, -9.74750025525182715239e+34 ;  /* 0xf9962f1c00047908 */ /* 0x000e620000001400 */
[----:B------:R-:W-:Y:S01]  /*1650*/  MOV R11, 0x3d10ecef ;  /* 0x3d10ecef000b7802 */ /* 0x000fe20000000f00 */
        /* <DEDUP_REMOVED lines=16> */
[----:B------:R-:W-:-:S09]  /*1760*/  FSEL R0, R3, R0, !P0 ;  /* 0x0000000003007208 */ /* 0x000fd20004000000 */
.L_x_11:
[----:B------:R-:W-:-:S13]  /*1770*/  FSETP.GE.AND P0, PT, R0, R5, PT ;  /* 0x000000050000720b */ /* 0x000fda0003f06000 */
[----:B------:R-:W-:Y:S05]  /*1780*/  @!P0 BRA `(.L_x_12) ;  /* 0x00000000004c8947 */ /* 0x000fea0003800000 */
[----:B------:R-:W0:Y:S01]  /*1790*/  MUFU.RSQ R4, -9.74750025525182715239e+34 ;  /* 0xf9962f1c00047908 */ /* 0x000e220000001400 */
[----:B------:R-:W-:Y:S02]  /*17a0*/  HFMA2 R11, -RZ, RZ, 1.265625, -5052 ;  /* 0x3d10ecefff0b7431 */ /* 0x000fe400000001ff */
        /* <DEDUP_REMOVED lines=17> */
.L_x_12:
[----:B------:R-:W-:Y:S05]  /*18c0*/  BRA.U UP0, `(.L_x_13) ;  /* 0xfffffff900a47547 */ /* 0x000fea000b83ffff */
.L_x_9:
[----:B------:R-:W-:-:S09]  /*18d0*/  UISETP.NE.AND UP0, UPT, UR4, URZ, UPT ;  /* 0x000000ff0400728c */ /* 0x000fd2000bf05270 */
[----:B------:R-:W-:Y:S05]  /*18e0*/  BRA.U !UP0, `(.L_x_0) ;  /* 0x0000000108687547 */ /* 0x000fea000b800000 */
[----:B------:R-:W1:Y:S01]  /*18f0*/  LDCU UR5, c[0x0][0x398] ;  /* 0x00007300ff0577ac */ /* 0x000e620008000800 */
[----:B------:R-:W-:-:S12]  /*1900*/  UIADD3 UR4, UPT, UPT, -UR4, URZ, URZ ;  /* 0x000000ff04047290 */ /* 0x000fd8000fffe1ff */
.L_x_15:
[----:B------:R-:W-:Y:S01]  /*1910*/  FSETP.GE.AND P0, PT, R0, R5, PT ;  /* 0x000000050000720b */ /* 0x000fe20003f06000 */
[----:B------:R-:W-:-:S04]  /*1920*/  UIADD3 UR4, UPT, UPT, UR4, 0x1, URZ ;  /* 0x0000000104047890 */ /* 0x000fc8000fffe0ff */
[----:B------:R-:W-:-:S08]  /*1930*/  UISETP.NE.AND UP0, UPT, UR4, URZ, UPT ;  /* 0x000000ff0400728c */ /* 0x000fd0000bf05270 */
[----:B------:R-:W-:Y:S05]  /*1940*/  @!P0 BRA `(.L_x_14) ;  /* 0x00000000004c8947 */ /* 0x000fea0003800000 */
[----:B------:R-:W2:Y:S01]  /*1950*/  MUFU.RSQ R4, -9.74750025525182715239e+34 ;  /* 0xf9962f1c00047908 */ /* 0x000ea20000001400 */
[----:B------:R-:W-:Y:S01]  /*1960*/  MOV R11, 0x3d10ecef ;  /* 0x3d10ecef000b7802 */ /* 0x000fe20000000f00 */
[C---:B--2---:R-:W-:Y:S01]  /*1970*/  FMUL R8, R4.reuse, -9.74750025525182715239e+34 ;  /* 0xf9962f1c04087820 */ /* 0x044fe20000400000 */
        /* <DEDUP_REMOVED lines=12> */
[----:B-1----:R-:W-:-:S04]  /*1a40*/  FADD R9, -R4, UR5 ;  /* 0x0000000504097e21 */ /* 0x002fc80008000100 */
[----:B------:R-:W-:-:S05]  /*1a50*/  FADD R0, R0, R9 ;  /* 0x0000000900007221 */ /* 0x000fca0000000000 */
[----:B------:R-:W-:-:S04]  /*1a60*/  FSETP.GEU.AND P0, PT, R0, R2, PT ;  /* 0x000000020000720b */ /* 0x000fc80003f0e000 */
[----:B------:R-:W-:-:S09]  /*1a70*/  FSEL R0, R3, R0, !P0 ;  /* 0x0000000003007208 */ /* 0x000fd20004000000 */
.L_x_14:
[----:B------:R-:W-:Y:S05]  /*1a80*/  BRA.U UP0, `(.L_x_15) ;  /* 0xfffffffd00a07547 */ /* 0x000fea000b83ffff */
.L_x_0:
[----:B------:R-:W2:Y:S01]  /*1a90*/  F2F.F64.F32 R2, R0 ;  /* 0x0000000000027310 */ /* 0x000ea20000201800 */
[----:B------:R-:W-:Y:S01]  /*1aa0*/  MOV R8, 0x0 ;  /* 0x0000000000087802 */ /* 0x000fe20000000f00 */
[----:B01----:R-:W0:Y:S05]  /*1ab0*/  LDCU.64 UR4, c[0x4][0x8] ;  /* 0x01000100ff0477ac */ /* 0x003e2a0008000a00 */
[----:B------:R-:W1:Y:S01]  /*1ac0*/  LDC.64 R8, c[0x4][R8] ;  /* 0x0100000008087b82 */ /* 0x000e620000000a00 */
[----:B--2---:R2:W-:Y:S01]  /*1ad0*/  STL.64 [R1], R2 ;  /* 0x0000000201007387 */ /* 0x0045e20000100a00 */
[----:B0-----:R-:W-:Y:S02]  /*1ae0*/  MOV R4, UR4 ;  /* 0x0000000400047c02 */ /* 0x001fe40008000f00 */
[----:B------:R-:W-:-:S07]  /*1af0*/  MOV R5, UR5 ;  /* 0x0000000500057c02 */ /* 0x000fce0008000f00 */
[----:B------:R-:W-:-:S07]  /*1b00*/  LEPC R20, `(.L_x_16) ;  /* 0x000000001014794e */ /* 0x000fce0000000000 */
[----:B-12---:R-:W-:Y:S05]  /*1b10*/  CALL.ABS.NOINC R8 ;  /* 0x0000000008007343 */ /* 0x006fea0003c00000 */
.L_x_16:
[----:B------:R-:W-:Y:S05]  /*1b20*/  EXIT ;  /* 0x000000000000794d */ /* 0x000fea0003800000 */
        .weak           $__internal_0_$__cuda_sm3x_div_rn_noftz_f32_slowpath
        .type           $__internal_0_$__cuda_sm3x_div_rn_noftz_f32_slowpath,@function
        .size           $__internal_0_$__cuda_sm3x_div_rn_noftz_f32_slowpath,(.L_x_26 - $__internal_0_$__cuda_sm3x_div_rn_noftz_f32_slowpath)
$__internal_0_$__cuda_sm3x_div_rn_noftz_f32_slowpath:
[----:B------:R-:W-:Y:S02]  /*1b30*/  SHF.R.U32.HI R13, RZ, 0x17, R3 ;  /* 0x00000017ff0d7819 */ /* 0x000fe40000011603 */
[----:B------:R-:W-:Y:S02]  /*1b40*/  SHF.R.U32.HI R12, RZ, 0x17, R2 ;  /* 0x00000017ff0c7819 */ /* 0x000fe40000011602 */
[----:B------:R-:W-:Y:S02]  /*1b50*/  LOP3.LUT R13, R13, 0xff, RZ, 0xc0, !PT ;  /* 0x000000ff0d0d7812 */ /* 0x000fe400078ec0ff */
[----:B------:R-:W-:Y:S02]  /*1b60*/  LOP3.LUT R18, R12, 0xff, RZ, 0xc0, !PT ;  /* 0x000000ff0c127812 */ /* 0x000fe400078ec0ff */
[----:B------:R-:W-:Y:S02]  /*1b70*/  IADD3 R16, PT, PT, R13, -0x1, RZ ;  /* 0xffffffff0d107810 */ /* 0x000fe40007ffe0ff */
[----:B------:R-:W-:-:S02]  /*1b80*/  IADD3 R14, PT, PT, R18, -0x1, RZ ;  /* 0xffffffff120e7810 */ /* 0x000fc40007ffe0ff */
[----:B------:R-:W-:Y:S02]  /*1b90*/  ISETP.GT.U32.AND P0, PT, R16, 0xfd, PT ;  /* 0x000000fd1000780c */ /* 0x000fe40003f04070 */
[----:B------:R-:W-:Y:S02]  /*1ba0*/  MOV R15, R3 ;  /* 0x00000003000f7202 */ /* 0x000fe40000000f00 */
[----:B------:R-:W-:-:S13]  /*1bb0*/  ISETP.GT.U32.OR P0, PT, R14, 0xfd, P0 ;  /* 0x000000fd0e00780c */ /* 0x000fda0000704470 */
[----:B------:R-:W-:Y:S01]  /*1bc0*/  @!P0 MOV R12, RZ ;  /* 0x000000ff000c8202 */ /* 0x000fe20000000f00 */
[----:B------:R-:W-:Y:S06]  /*1bd0*/  @!P0 BRA `(.L_x_17) ;  /* 0x00000000005c8947 */ /* 0x000fec0003800000 */
[----:B------:R-:W-:Y:S02]  /*1be0*/  FSETP.GTU.FTZ.AND P0, PT, |R2|, +INF , PT ;  /* 0x7f8000000200780b */ /* 0x000fe40003f1c200 */
[----:B------:R-:W-:-:S04]  /*1bf0*/  FSETP.GTU.FTZ.AND P1, PT, |R3|, +INF , PT ;  /* 0x7f8000000300780b */ /* 0x000fc80003f3c200 */
[----:B------:R-:W-:-:S13]  /*1c00*/  PLOP3.LUT P0, PT, P0, P1, PT, 0xf8, 0x8f ;  /* 0x00000000008f781c */ /* 0x000fda0000703f70 */
[----:B------:R-:W-:Y:S05]  /*1c10*/  @P0 BRA `(.L_x_18) ;  /* 0x0000000400440947 */ /* 0x000fea0003800000 */
[----:B------:R-:W-:-:S13]  /*1c20*/  LOP3.LUT P0, RZ, R15, 0x7fffffff, R2, 0xc8, !PT ;  /* 0x7fffffff0fff7812 */ /* 0x000fda000780c802 */
[----:B------:R-:W-:Y:S05]  /*1c30*/  @!P0 BRA `(.L_x_19) ;  /* 0x0000000400348947 */ /* 0x000fea0003800000 */
[C---:B------:R-:W-:Y:S02]  /*1c40*/  FSETP.NEU.FTZ.AND P5, PT, |R2|.reuse, +INF , PT ;  /* 0x7f8000000200780b */ /* 0x040fe40003fbd200 */
[----:B------:R-:W-:Y:S02]  /*1c50*/  FSETP.NEU.FTZ.AND P1, PT, |R3|, +INF , PT ;  /* 0x7f8000000300780b */ /* 0x000fe40003f3d200 */
[----:B------:R-:W-:-:S11]  /*1c60*/  FSETP.NEU.FTZ.AND P0, PT, |R2|, +INF , PT ;  /* 0x7f8000000200780b */ /* 0x000fd60003f1d200 */
[----:B------:R-:W-:Y:S05]  /*1c70*/  @!P1 BRA !P5, `(.L_x_19) ;  /* 0x0000000400249947 */ /* 0x000fea0006800000 */
[----:B------:R-:W-:-:S04]  /*1c80*/  LOP3.LUT P5, RZ, R2, 0x7fffffff, RZ, 0xc0, !PT ;  /* 0x7fffffff02ff7812 */ /* 0x000fc800078ac0ff */
[----:B------:R-:W-:-:S13]  /*1c90*/  PLOP3.LUT P1, PT, P1, P5, PT, 0x2f, 0xf2 ;  /* 0x0000000000f2781c */ /* 0x000fda0000f2a577 */
[----:B------:R-:W-:Y:S05]  /*1ca0*/  @P1 BRA `(.L_x_20) ;  /* 0x0000000400101947 */ /* 0x000fea0003800000 */
[----:B------:R-:W-:-:S04]  /*1cb0*/  LOP3.LUT P1, RZ, R15, 0x7fffffff, RZ, 0xc0, !PT ;  /* 0x7fffffff0fff7812 */ /* 0x000fc8000782c0ff */
[----:B------:R-:W-:-:S13]  /*1cc0*/  PLOP3.LUT P0, PT, P0, P1, PT, 0x2f, 0xf2 ;  /* 0x0000000000f2781c */ /* 0x000fda0000702577 */
[----:B------:R-:W-:Y:S05]  /*1cd0*/  @P0 BRA `(.L_x_21) ;  /* 0x0000000000f80947 */ /* 0x000fea0003800000 */
[----:B------:R-:W-:Y:S02]  /*1ce0*/  ISETP.GE.AND P0, PT, R14, RZ, PT ;  /* 0x000000ff0e00720c */ /* 0x000fe40003f06270 */
[----:B------:R-:W-:-:S11]  /*1cf0*/  ISETP.GE.AND P1, PT, R16, RZ, PT ;  /* 0x000000ff1000720c */ /* 0x000fd60003f26270 */
[----:B------:R-:W-:Y:S01]  /*1d00*/  @P0 MOV R12, RZ ;  /* 0x000000ff000c0202 */ /* 0x000fe20000000f00 */
[----:B------:R-:W-:Y:S01]  /*1d10*/  @!P0 FFMA R2, R2, 1.84467440737095516160e+19, RZ ;  /* 0x5f80000002028823 */ /* 0x000fe200000000ff */
[----:B------:R-:W-:Y:S01]  /*1d20*/  @!P0 MOV R12, 0xffffffc0 ;  /* 0xffffffc0000c8802 */ /* 0x000fe20000000f00 */
[----:B------:R-:W-:-:S03]  /*1d30*/  @!P1 FFMA R15, R3, 1.84467440737095516160e+19, RZ ;  /* 0x5f800000030f9823 */ /* 0x000fc600000000ff */
[----:B------:R-:W-:-:S07]  /*1d40*/  @!P1 IADD3 R12, PT, PT, R12, 0x40, RZ ;  /* 0x000000400c0c9810 */ /* 0x000fce0007ffe0ff */
.L_x_17:
[----:B------:R-:W-:-:S04]  /*1d50*/  LEA R14, R13, 0xc0800000, 0x17 ;  /* 0xc08000000d0e7811 */ /* 0x000fc800078eb8ff */
[----:B------:R-:W-:Y:S02]  /*1d60*/  IADD3 R16, PT, PT, -R14, R15, RZ ;  /* 0x0000000f0e107210 */ /* 0x000fe40007ffe1ff */
[----:B------:R-:W-:Y:S02]  /*1d70*/  IADD3 R14, PT, PT, R18, -0x7f, RZ ;  /* 0xffffff81120e7810 */ /* 0x000fe40007ffe0ff */
[----:B------:R-:W0:Y:S01]  /*1d80*/  MUFU.RCP R15, R16 ;  /* 0x00000010000f7308 */ /* 0x000e220000001000 */
[----:B------:R-:W-:Y:S02]  /*1d90*/  FADD.FTZ R17, -R16, -RZ ;  /* 0x800000ff10117221 */ /* 0x000fe40000010100 */
[----:B------:R-:W-:Y:S02]  /*1da0*/  IMAD R2, R14, -0x800000, R2 ;  /* 0xff8000000e027824 */ /* 0x000fe400078e0202 */
[----:B0-----:R-:W-:-:S04]  /*1db0*/  FFMA R18, R15, R17, 1 ;  /* 0x3f8000000f127423 */ /* 0x001fc80000000011 */
[----:B------:R-:W-:-:S04]  /*1dc0*/  FFMA R15, R15, R18, R15 ;  /* 0x000000120f0f7223 */ /* 0x000fc8000000000f */
[----:B------:R-:W-:-:S04]  /*1dd0*/  FFMA R18, R2, R15, RZ ;  /* 0x0000000f02127223 */ /* 0x000fc800000000ff */
[----:B------:R-:W-:-:S04]  /*1de0*/  FFMA R19, R17, R18, R2 ;  /* 0x0000001211137223 */ /* 0x000fc80000000002 */
[----:B------:R-:W-:-:S04]  /*1df0*/  FFMA R18, R15, R19, R18 ;  /* 0x000000130f127223 */ /* 0x000fc80000000012 */
[----:B------:R-:W-:Y:S01]  /*1e00*/  FFMA R19, R17, R18, R2 ;  /* 0x0000001211137223 */ /* 0x000fe20000000002 */
[----:B------:R-:W-:-:S03]  /*1e10*/  IADD3 R17, PT, PT, R14, 0x7f, -R13 ;  /* 0x0000007f0e117810 */ /* 0x000fc60007ffe80d */
[----:B------:R-:W-:Y:S01]  /*1e20*/  FFMA R2, R15, R19, R18 ;  /* 0x000000130f027223 */ /* 0x000fe20000000012 */
[----:B------:R-:W-:-:S04]  /*1e30*/  IADD3 R17, PT, PT, R17, R12, RZ ;  /* 0x0000000c11117210 */ /* 0x000fc80007ffe0ff */
[----:B------:R-:W-:-:S04]  /*1e40*/  SHF.R.U32.HI R13, RZ, 0x17, R2 ;  /* 0x00000017ff0d7819 */ /* 0x000fc80000011602 */
[----:B------:R-:W-:-:S04]  /*1e50*/  LOP3.LUT R13, R13, 0xff, RZ, 0xc0, !PT ;  /* 0x000000ff0d0d7812 */ /* 0x000fc800078ec0ff */
[----:B------:R-:W-:-:S04]  /*1e60*/  IADD3 R16, PT, PT, R13, R17, RZ ;  /* 0x000000110d107210 */ /* 0x000fc80007ffe0ff */
[----:B------:R-:W-:-:S04]  /*1e70*/  IADD3 R12, PT, PT, R16, -0x1, RZ ;  /* 0xffffffff100c7810 */ /* 0x000fc80007ffe0ff */
[----:B------:R-:W-:-:S13]  /*1e80*/  ISETP.GE.U32.AND P0, PT, R12, 0xfe, PT ;  /* 0x000000fe0c00780c */ /* 0x000fda0003f06070 */
[----:B------:R-:W-:Y:S05]  /*1e90*/  @!P0 BRA `(.L_x_22) ;  /* 0x0000000000808947 */ /* 0x000fea0003800000 */
[----:B------:R-:W-:-:S13]  /*1ea0*/  ISETP.GT.AND P0, PT, R16, 0xfe, PT ;  /* 0x000000fe1000780c */ /* 0x000fda0003f04270 */
[----:B------:R-:W-:Y:S05]  /*1eb0*/  @P0 BRA `(.L_x_23) ;  /* 0x00000000006c0947 */ /* 0x000fea0003800000 */
[----:B------:R-:W-:-:S13]  /*1ec0*/  ISETP.GE.AND P0, PT, R16, 0x1, PT ;  /* 0x000000011000780c */ /* 0x000fda0003f06270 */
[----:B------:R-:W-:Y:S05]  /*1ed0*/  @P0 BRA `(.L_x_24) ;  /* 0x0000000000980947 */ /* 0x000fea0003800000 */
[----:B------:R-:W-:Y:S02]  /*1ee0*/  ISETP.GE.AND P0, PT, R16, -0x18, PT ;  /* 0xffffffe81000780c */ /* 0x000fe40003f06270 */
[----:B------:R-:W-:-:S11]  /*1ef0*/  LOP3.LUT R2, R2, 0x80000000, RZ, 0xc0, !PT ;  /* 0x8000000002027812 */ /* 0x000fd600078ec0ff */
[----:B------:R-:W-:Y:S05]  /*1f00*/  @!P0 BRA `(.L_x_24) ;  /* 0x00000000008c8947 */ /* 0x000fea0003800000 */
[CCC-:B------:R-:W-:Y:S01]  /*1f10*/  FFMA.RZ R12, R15.reuse, R19.reuse, R18.reuse ;  /* 0x000000130f0c7223 */ /* 0x1c0fe2000000c012 */
[C---:B------:R-:W-:Y:S02]  /*1f20*/  IADD3 R14, PT, PT, R16.reuse, 0x20, RZ ;  /* 0x00000020100e7810 */ /* 0x040fe40007ffe0ff */
[----:B------:R-:W-:Y:S02]  /*1f30*/  ISETP.NE.AND P5, PT, R16, RZ, PT ;  /* 0x000000ff1000720c */ /* 0x000fe40003fa5270 */
[----:B------:R-:W-:Y:S01]  /*1f40*/  LOP3.LUT R13, R12, 0x7fffff, RZ, 0xc0, !PT ;  /* 0x007fffff0c0d7812 */ /* 0x000fe200078ec0ff */
[CCC-:B------:R-:W-:Y:S01]  /*1f50*/  FFMA.RP R12, R15.reuse, R19.reuse, R18.reuse ;  /* 0x000000130f0c7223 */ /* 0x1c0fe20000008012 */
[----:B------:R-:W-:Y:S01]  /*1f60*/  FFMA.RM R15, R15, R19, R18 ;  /* 0x000000130f0f7223 */ /* 0x000fe20000004012 */
[----:B------:R-:W-:Y:S02]  /*1f70*/  ISETP.NE.AND P1, PT, R16, RZ, PT ;  /* 0x000000ff1000720c */ /* 0x000fe40003f25270 */
[----:B------:R-:W-:-:S02]  /*1f80*/  LOP3.LUT R13, R13, 0x800000, RZ, 0xfc, !PT ;  /* 0x008000000d0d7812 */ /* 0x000fc400078efcff */
[----:B------:R-:W-:Y:S02]  /*1f90*/  IADD3 R16, PT, PT, -R16, RZ, RZ ;  /* 0x000000ff10107210 */ /* 0x000fe40007ffe1ff */
[----:B------:R-:W-:Y:S02]  /*1fa0*/  SHF.L.U32 R14, R13, R14, RZ ;  /* 0x0000000e0d0e7219 */ /* 0x000fe400000006ff */
[----:B------:R-:W-:Y:S02]  /*1fb0*/  FSETP.NEU.FTZ.AND P0, PT, R12, R15, PT ;  /* 0x0000000f0c00720b */ /* 0x000fe40003f1d000 */
[----:B------:R-:W-:Y:S02]  /*1fc0*/  SEL R12, R16, RZ, P5 ;  /* 0x000000ff100c7207 */ /* 0x000fe40002800000 */
[----:B------:R-:W-:Y:S02]  /*1fd0*/  ISETP.NE.AND P1, PT, R14, RZ, P1 ;  /* 0x000000ff0e00720c */ /* 0x000fe40000f25270 */
[----:B------:R-:W-:-:S02]  /*1fe0*/  SHF.R.U32.HI R12, RZ, R12, R13 ;  /* 0x0000000cff0c7219 */ /* 0x000fc4000001160d */
[----:B------:R-:W-:Y:S02]  /*1ff0*/  PLOP3.LUT P0, PT, P0, P1, PT, 0xf8, 0x8f ;  /* 0x00000000008f781c */ /* 0x000fe40000703f70 */
[----:B------:R-:W-:Y:S02]  /*2000*/  SHF.R.U32.HI R14, RZ, 0x1, R12 ;  /* 0x00000001ff0e7819 */ /* 0x000fe4000001160c */
[----:B------:R-:W-:-:S04]  /*2010*/  SEL R13, RZ, 0x1, !P0 ;  /* 0x00000001ff0d7807 */ /* 0x000fc80004000000 */
[----:B------:R-:W-:-:S04]  /*2020*/  LOP3.LUT R13, R13, 0x1, R14, 0xf8, !PT ;  /* 0x000000010d0d7812 */ /* 0x000fc800078ef80e */
[----:B------:R-:W-:-:S04]  /*2030*/  LOP3.LUT R13, R13, R12, RZ, 0xc0, !PT ;  /* 0x0000000c0d0d7212 */ /* 0x000fc800078ec0ff */
[----:B------:R-:W-:-:S04]  /*2040*/  IADD3 R13, PT, PT, R14, R13, RZ ;  /* 0x0000000d0e0d7210 */ /* 0x000fc80007ffe0ff */
[----:B------:R-:W-:Y:S01]  /*2050*/  LOP3.LUT R2, R13, R2, RZ, 0xfc, !PT ;  /* 0x000000020d027212 */ /* 0x000fe200078efcff */
[----:B------:R-:W-:Y:S06]  /*2060*/  BRA `(.L_x_24) ;  /* 0x0000000000347947 */ /* 0x000fec0003800000 */
.L_x_23:
[----:B------:R-:W-:-:S04]  /*2070*/  LOP3.LUT R2, R2, 0x80000000, RZ, 0xc0, !PT ;  /* 0x8000000002027812 */ /* 0x000fc800078ec0ff */
[----:B------:R-:W-:Y:S01]  /*2080*/  LOP3.LUT R2, R2, 0x7f800000, RZ, 0xfc, !PT ;  /* 0x7f80000002027812 */ /* 0x000fe200078efcff */
[----:B------:R-:W-:Y:S06]  /*2090*/  BRA `(.L_x_24) ;  /* 0x0000000000287947 */ /* 0x000fec0003800000 */
.L_x_22:
[----:B------:R-:W-:Y:S01]  /*20a0*/  LEA R2, R17, R2, 0x17 ;  /* 0x0000000211027211 */ /* 0x000fe200078eb8ff */
[----:B------:R-:W-:Y:S06]  /*20b0*/  BRA `(.L_x_24) ;  /* 0x0000000000207947 */ /* 0x000fec0003800000 */
.L_x_21:
[----:B------:R-:W-:-:S04]  /*20c0*/  LOP3.LUT R2, R15, 0x80000000, R2, 0x48, !PT ;  /* 0x800000000f027812 */ /* 0x000fc800078e4802 */
[----:B------:R-:W-:Y:S01]  /*20d0*/  LOP3.LUT R2, R2, 0x7f800000, RZ, 0xfc, !PT ;  /* 0x7f80000002027812 */ /* 0x000fe200078efcff */
[----:B------:R-:W-:Y:S06]  /*20e0*/  BRA `(.L_x_24) ;  /* 0x0000000000147947 */ /* 0x000fec0003800000 */
.L_x_20:
[----:B------:R-:W-:Y:S01]  /*20f0*/  LOP3.LUT R2, R15, 0x80000000, R2, 0x48, !PT ;  /* 0x800000000f027812 */ /* 0x000fe200078e4802 */
[----:B------:R-:W-:Y:S06]  /*2100*/  BRA `(.L_x_24) ;  /* 0x00000000000c7947 */ /* 0x000fec0003800000 */
.L_x_19:
[----:B------:R-:W0:Y:S01]  /*2110*/  MUFU.RSQ R2, -QNAN ;  /* 0xffc0000000027908 */ /* 0x000e220000001400 */
[----:B------:R-:W-:Y:S05]  /*2120*/  BRA `(.L_x_24) ;  /* 0x0000000000047947 */ /* 0x000fea0003800000 */
.L_x_18:
[----:B------:R-:W-:-:S07]  /*2130*/  FADD.FTZ R2, R2, R3 ;  /* 0x0000000302027221 */ /* 0x000fce0000010000 */
.L_x_24:
[----:B------:R-:W-:Y:S01]  /*2140*/  HFMA2 R13, -RZ, RZ, 0, 0 ;  /* 0x00000000ff0d7431 */ /* 0x000fe200000001ff */
[----:B------:R-:W-:-:S04]  /*2150*/  MOV R12, R10 ;  /* 0x0000000a000c7202 */ /* 0x000fc80000000f00 */
[----:B0-----:R-:W-:Y:S05]  /*2160*/  RET.REL.NODEC R12 `(_Z7computefifffiffffffffff) ;  /* 0xffffffdc0ca47950 */ /* 0x001fea0003c3ffff */
.L_x_25:
[----:B------:R-:W-:-:S00]  /*2170*/  BRA `(.L_x_25) ;  /* 0xfffffffc00fc7947 */ /* 0x000fc0000383ffff */
[----:B------:R-:W-:-:S00]  /*2180*/  NOP ;  /* 0x0000000000007918 */ /* 0x000fc00000000000 */
[----:B------:R-:W-:-:S00]  /*2190*/  NOP ;  /* 0x0000000000007918 */ /* 0x000fc00000000000 */
[----:B------:R-:W-:-:S00]  /*21a0*/  NOP ;  /* 0x0000000000007918 */ /* 0x000fc00000000000 */
[----:B------:R-:W-:-:S00]  /*21b0*/  NOP ;  /* 0x0000000000007918 */ /* 0x000fc00000000000 */
[----:B------:R-:W-:-:S00]  /*21c0*/  NOP ;  /* 0x0000000000007918 */ /* 0x000fc00000000000 */
[----:B------:R-:W-:-:S00]  /*21d0*/  NOP ;  /* 0x0000000000007918 */ /* 0x000fc00000000000 */
[----:B------:R-:W-:-:S00]  /*21e0*/  NOP ;  /* 0x0000000000007918 */ /* 0x000fc00000000000 */
[----:B------:R-:W-:-:S00]  /*21f0*/  NOP ;  /* 0x0000000000007918 */ /* 0x000fc00000000000 */
.L_x_26:


//--------------------- .nv.global.init           --------------------------
	.section	.nv.global.init,"aw",@progbits
.nv.global.init:
	.type		$str,@object
	.size		$str,(.L_0 - $str)
$str:
        /*0000*/ 	.byte	0x25, 0x2e, 0x31, 0x37, 0x67, 0x0a, 0x00
.L_0:


//--------------------- .nv.shared.reserved.0     --------------------------
	.section	.nv.shared.reserved.0,"aw",@nobits
	.weak		__nv_reservedSMEM_offset_0_alias
	.size		__nv_reservedSMEM_offset_0_alias, 0, 64
	.other		__nv_reservedSMEM_offset_0_alias,@"STO_CUDA_RESERVED_SHARED STV_DEFAULT"
__nv_reservedSMEM_offset_0_alias:
	.zero		0
	.zero		64


//--------------------- .nv.constant0._Z7computefifffiffffffffff --------------------------
	.section	.nv.constant0._Z7computefifffiffffffffff,"a",@progbits
	.sectionflags	@""
	.align	4
.nv.constant0._Z7computefifffiffffffffff:
	.zero		960


//--------------------- SYMBOLS --------------------------

	.type		.nv.reservedSmem.offset0,@object
	.size		.nv.reservedSmem.offset0,0x4
	.type		vprintf,@function
